//
// Generated by NVIDIA NVVM Compiler
//
// Compiler Build ID: CL-36424714
// Cuda compilation tools, release 13.0, V13.0.88
// Based on NVVM 20.0.0
//

.version 9.0
.target sm_100
.address_size 64

	// .globl	_Z11matMulTiledPKfS0_Pf
.const .align 4 .u32 d_N;
.const .align 4 .u32 d_numRows;
// _ZZ11matMulTiledPKfS0_PfE2sA has been demoted
// _ZZ11matMulTiledPKfS0_PfE2sB has been demoted

.visible .entry _Z11matMulTiledPKfS0_Pf(
	.param .u64 .ptr .align 1 _Z11matMulTiledPKfS0_Pf_param_0,
	.param .u64 .ptr .align 1 _Z11matMulTiledPKfS0_Pf_param_1,
	.param .u64 .ptr .align 1 _Z11matMulTiledPKfS0_Pf_param_2
)
{
	.reg .pred 	%p<4>;
	.reg .b32 	%r<38>;
	.reg .b32 	%f<105>;
	.reg .b64 	%rd<13>;
	// demoted variable
	.shared .align 4 .b8 _ZZ11matMulTiledPKfS0_PfE2sA[4096];
	// demoted variable
	.shared .align 4 .b8 _ZZ11matMulTiledPKfS0_PfE2sB[4096];
	ld.param.u64 	%rd3, [_Z11matMulTiledPKfS0_Pf_param_0];
	ld.param.u64 	%rd4, [_Z11matMulTiledPKfS0_Pf_param_1];
	ld.param.u64 	%rd5, [_Z11matMulTiledPKfS0_Pf_param_2];
	mov.u32 	%r21, %ctaid.y;
	shl.b32 	%r22, %r21, 5;
	mov.u32 	%r1, %tid.y;
	add.s32 	%r2, %r22, %r1;
	mov.u32 	%r23, %ctaid.x;
	shl.b32 	%r3, %r23, 5;
	mov.u32 	%r4, %tid.x;
	add.s32 	%r5, %r3, %r4;
	ld.const.u32 	%r6, [d_N];
	setp.lt.s32 	%p1, %r6, 32;
	mov.f32 	%f104, 0f00000000;
	@%p1 bra 	$L__BB0_3;
	mad.lo.s32 	%r36, %r6, %r2, %r4;
	shl.b32 	%r24, %r1, 7;
	mov.u32 	%r25, _ZZ11matMulTiledPKfS0_PfE2sA;
	add.s32 	%r8, %r25, %r24;
	shl.b32 	%r26, %r4, 2;
	add.s32 	%r9, %r8, %r26;
	mov.u32 	%r27, _ZZ11matMulTiledPKfS0_PfE2sB;
	add.s32 	%r11, %r27, %r26;
	add.s32 	%r10, %r11, %r24;
	shr.s32 	%r28, %r6, 31;
	shr.u32 	%r29, %r28, 27;
	add.s32 	%r30, %r6, %r29;
	shr.s32 	%r31, %r30, 5;
	neg.s32 	%r37, %r31;
	mad.lo.s32 	%r32, %r1, %r6, %r4;
	add.s32 	%r35, %r32, %r3;
	shl.b32 	%r14, %r6, 5;
	cvta.to.global.u64 	%rd1, %rd3;
	cvta.to.global.u64 	%rd2, %rd4;
	mov.f32 	%f104, 0f00000000;
$L__BB0_2:
	mul.wide.s32 	%rd6, %r36, 4;
	add.s64 	%rd7, %rd1, %rd6;
	ld.global.f32 	%f6, [%rd7];
	st.shared.f32 	[%r9], %f6;
	mul.wide.s32 	%rd8, %r35, 4;
	add.s64 	%rd9, %rd2, %rd8;
	ld.global.f32 	%f7, [%rd9];
	st.shared.f32 	[%r10], %f7;
	bar.sync 	0;
	ld.shared.f32 	%f8, [%r8];
	ld.shared.f32 	%f9, [%r11];
	fma.rn.f32 	%f10, %f8, %f9, %f104;
	ld.shared.f32 	%f11, [%r8+4];
	ld.shared.f32 	%f12, [%r11+128];
	fma.rn.f32 	%f13, %f11, %f12, %f10;
	ld.shared.f32 	%f14, [%r8+8];
	ld.shared.f32 	%f15, [%r11+256];
	fma.rn.f32 	%f16, %f14, %f15, %f13;
	ld.shared.f32 	%f17, [%r8+12];
	ld.shared.f32 	%f18, [%r11+384];
	fma.rn.f32 	%f19, %f17, %f18, %f16;
	ld.shared.f32 	%f20, [%r8+16];
	ld.shared.f32 	%f21, [%r11+512];
	fma.rn.f32 	%f22, %f20, %f21, %f19;
	ld.shared.f32 	%f23, [%r8+20];
	ld.shared.f32 	%f24, [%r11+640];
	fma.rn.f32 	%f25, %f23, %f24, %f22;
	ld.shared.f32 	%f26, [%r8+24];
	ld.shared.f32 	%f27, [%r11+768];
	fma.rn.f32 	%f28, %f26, %f27, %f25;
	ld.shared.f32 	%f29, [%r8+28];
	ld.shared.f32 	%f30, [%r11+896];
	fma.rn.f32 	%f31, %f29, %f30, %f28;
	ld.shared.f32 	%f32, [%r8+32];
	ld.shared.f32 	%f33, [%r11+1024];
	fma.rn.f32 	%f34, %f32, %f33, %f31;
	ld.shared.f32 	%f35, [%r8+36];
	ld.shared.f32 	%f36, [%r11+1152];
	fma.rn.f32 	%f37, %f35, %f36, %f34;
	ld.shared.f32 	%f38, [%r8+40];
	ld.shared.f32 	%f39, [%r11+1280];
	fma.rn.f32 	%f40, %f38, %f39, %f37;
	ld.shared.f32 	%f41, [%r8+44];
	ld.shared.f32 	%f42, [%r11+1408];
	fma.rn.f32 	%f43, %f41, %f42, %f40;
	ld.shared.f32 	%f44, [%r8+48];
	ld.shared.f32 	%f45, [%r11+1536];
	fma.rn.f32 	%f46, %f44, %f45, %f43;
	ld.shared.f32 	%f47, [%r8+52];
	ld.shared.f32 	%f48, [%r11+1664];
	fma.rn.f32 	%f49, %f47, %f48, %f46;
	ld.shared.f32 	%f50, [%r8+56];
	ld.shared.f32 	%f51, [%r11+1792];
	fma.rn.f32 	%f52, %f50, %f51, %f49;
	ld.shared.f32 	%f53, [%r8+60];
	ld.shared.f32 	%f54, [%r11+1920];
	fma.rn.f32 	%f55, %f53, %f54, %f52;
	ld.shared.f32 	%f56, [%r8+64];
	ld.shared.f32 	%f57, [%r11+2048];
	fma.rn.f32 	%f58, %f56, %f57, %f55;
	ld.shared.f32 	%f59, [%r8+68];
	ld.shared.f32 	%f60, [%r11+2176];
	fma.rn.f32 	%f61, %f59, %f60, %f58;
	ld.shared.f32 	%f62, [%r8+72];
	ld.shared.f32 	%f63, [%r11+2304];
	fma.rn.f32 	%f64, %f62, %f63, %f61;
	ld.shared.f32 	%f65, [%r8+76];
	ld.shared.f32 	%f66, [%r11+2432];
	fma.rn.f32 	%f67, %f65, %f66, %f64;
	ld.shared.f32 	%f68, [%r8+80];
	ld.shared.f32 	%f69, [%r11+2560];
	fma.rn.f32 	%f70, %f68, %f69, %f67;
	ld.shared.f32 	%f71, [%r8+84];
	ld.shared.f32 	%f72, [%r11+2688];
	fma.rn.f32 	%f73, %f71, %f72, %f70;
	ld.shared.f32 	%f74, [%r8+88];
	ld.shared.f32 	%f75, [%r11+2816];
	fma.rn.f32 	%f76, %f74, %f75, %f73;
	ld.shared.f32 	%f77, [%r8+92];
	ld.shared.f32 	%f78, [%r11+2944];
	fma.rn.f32 	%f79, %f77, %f78, %f76;
	ld.shared.f32 	%f80, [%r8+96];
	ld.shared.f32 	%f81, [%r11+3072];
	fma.rn.f32 	%f82, %f80, %f81, %f79;
	ld.shared.f32 	%f83, [%r8+100];
	ld.shared.f32 	%f84, [%r11+3200];
	fma.rn.f32 	%f85, %f83, %f84, %f82;
	ld.shared.f32 	%f86, [%r8+104];
	ld.shared.f32 	%f87, [%r11+3328];
	fma.rn.f32 	%f88, %f86, %f87, %f85;
	ld.shared.f32 	%f89, [%r8+108];
	ld.shared.f32 	%f90, [%r11+3456];
	fma.rn.f32 	%f91, %f89, %f90, %f88;
	ld.shared.f32 	%f92, [%r8+112];
	ld.shared.f32 	%f93, [%r11+3584];
	fma.rn.f32 	%f94, %f92, %f93, %f91;
	ld.shared.f32 	%f95, [%r8+116];
	ld.shared.f32 	%f96, [%r11+3712];
	fma.rn.f32 	%f97, %f95, %f96, %f94;
	ld.shared.f32 	%f98, [%r8+120];
	ld.shared.f32 	%f99, [%r11+3840];
	fma.rn.f32 	%f100, %f98, %f99, %f97;
	ld.shared.f32 	%f101, [%r8+124];
	ld.shared.f32 	%f102, [%r11+3968];
	fma.rn.f32 	%f104, %f101, %f102, %f100;
	bar.sync 	0;
	add.s32 	%r37, %r37, 1;
	setp.ne.s32 	%p2, %r37, 0;
	add.s32 	%r36, %r36, 32;
	add.s32 	%r35, %r35, %r14;
	@%p2 bra 	$L__BB0_2;
$L__BB0_3:
	max.s32 	%r33, %r2, %r5;
	setp.ge.s32 	%p3, %r33, %r6;
	@%p3 bra 	$L__BB0_5;
	mad.lo.s32 	%r34, %r6, %r2, %r5;
	cvta.to.global.u64 	%rd10, %rd5;
	mul.wide.s32 	%rd11, %r34, 4;
	add.s64 	%rd12, %rd10, %rd11;
	st.global.f32 	[%rd12], %f104;
$L__BB0_5:
	ret;

}
	// .globl	_Z7spmvCSRPKiS0_PKfS2_Pf
.visible .entry _Z7spmvCSRPKiS0_PKfS2_Pf(
	.param .u64 .ptr .align 1 _Z7spmvCSRPKiS0_PKfS2_Pf_param_0,
	.param .u64 .ptr .align 1 _Z7spmvCSRPKiS0_PKfS2_Pf_param_1,
	.param .u64 .ptr .align 1 _Z7spmvCSRPKiS0_PKfS2_Pf_param_2,
	.param .u64 .ptr .align 1 _Z7spmvCSRPKiS0_PKfS2_Pf_param_3,
	.param .u64 .ptr .align 1 _Z7spmvCSRPKiS0_PKfS2_Pf_param_4
)
{
	.reg .pred 	%p<11>;
	.reg .b32 	%r<65>;
	.reg .b32 	%f<112>;
	.reg .b64 	%rd<87>;

	ld.param.u64 	%rd6, [_Z7spmvCSRPKiS0_PKfS2_Pf_param_0];
	ld.param.u64 	%rd8, [_Z7spmvCSRPKiS0_PKfS2_Pf_param_1];
	ld.param.u64 	%rd9, [_Z7spmvCSRPKiS0_PKfS2_Pf_param_2];
	ld.param.u64 	%rd10, [_Z7spmvCSRPKiS0_PKfS2_Pf_param_3];
	ld.param.u64 	%rd7, [_Z7spmvCSRPKiS0_PKfS2_Pf_param_4];
	cvta.to.global.u64 	%rd1, %rd10;
	cvta.to.global.u64 	%rd2, %rd8;
	cvta.to.global.u64 	%rd3, %rd9;
	mov.u32 	%r23, %ctaid.x;
	mov.u32 	%r24, %ntid.x;
	mov.u32 	%r25, %tid.x;
	mad.lo.s32 	%r1, %r23, %r24, %r25;
	ld.const.u32 	%r26, [d_numRows];
	setp.ge.s32 	%p1, %r1, %r26;
	@%p1 bra 	$L__BB1_15;
	cvta.to.global.u64 	%rd11, %rd6;
	mul.wide.s32 	%rd12, %r1, 4;
	add.s64 	%rd13, %rd11, %rd12;
	ld.global.u32 	%r60, [%rd13];
	ld.global.u32 	%r3, [%rd13+4];
	setp.ge.s32 	%p2, %r60, %r3;
	mov.f32 	%f111, 0f00000000;
	@%p2 bra 	$L__BB1_14;
	sub.s32 	%r4, %r3, %r60;
	and.b32  	%r5, %r4, 15;
	sub.s32 	%r27, %r60, %r3;
	setp.gt.u32 	%p3, %r27, -16;
	mov.f32 	%f111, 0f00000000;
	@%p3 bra 	$L__BB1_5;
	and.b32  	%r28, %r4, -16;
	neg.s32 	%r58, %r28;
	add.s64 	%rd4, %rd3, 32;
	add.s64 	%rd5, %rd2, 32;
	mov.f32 	%f111, 0f00000000;
$L__BB1_4:
	.pragma "nounroll";
	mul.wide.s32 	%rd14, %r60, 4;
	add.s64 	%rd15, %rd4, %rd14;
	add.s64 	%rd16, %rd5, %rd14;
	ld.global.f32 	%f18, [%rd15+-32];
	ld.global.u32 	%r29, [%rd16+-32];
	mul.wide.s32 	%rd17, %r29, 4;
	add.s64 	%rd18, %rd1, %rd17;
	ld.global.f32 	%f19, [%rd18];
	fma.rn.f32 	%f20, %f18, %f19, %f111;
	ld.global.f32 	%f21, [%rd15+-28];
	ld.global.u32 	%r30, [%rd16+-28];
	mul.wide.s32 	%rd19, %r30, 4;
	add.s64 	%rd20, %rd1, %rd19;
	ld.global.f32 	%f22, [%rd20];
	fma.rn.f32 	%f23, %f21, %f22, %f20;
	ld.global.f32 	%f24, [%rd15+-24];
	ld.global.u32 	%r31, [%rd16+-24];
	mul.wide.s32 	%rd21, %r31, 4;
	add.s64 	%rd22, %rd1, %rd21;
	ld.global.f32 	%f25, [%rd22];
	fma.rn.f32 	%f26, %f24, %f25, %f23;
	ld.global.f32 	%f27, [%rd15+-20];
	ld.global.u32 	%r32, [%rd16+-20];
	mul.wide.s32 	%rd23, %r32, 4;
	add.s64 	%rd24, %rd1, %rd23;
	ld.global.f32 	%f28, [%rd24];
	fma.rn.f32 	%f29, %f27, %f28, %f26;
	ld.global.f32 	%f30, [%rd15+-16];
	ld.global.u32 	%r33, [%rd16+-16];
	mul.wide.s32 	%rd25, %r33, 4;
	add.s64 	%rd26, %rd1, %rd25;
	ld.global.f32 	%f31, [%rd26];
	fma.rn.f32 	%f32, %f30, %f31, %f29;
	ld.global.f32 	%f33, [%rd15+-12];
	ld.global.u32 	%r34, [%rd16+-12];
	mul.wide.s32 	%rd27, %r34, 4;
	add.s64 	%rd28, %rd1, %rd27;
	ld.global.f32 	%f34, [%rd28];
	fma.rn.f32 	%f35, %f33, %f34, %f32;
	ld.global.f32 	%f36, [%rd15+-8];
	ld.global.u32 	%r35, [%rd16+-8];
	mul.wide.s32 	%rd29, %r35, 4;
	add.s64 	%rd30, %rd1, %rd29;
	ld.global.f32 	%f37, [%rd30];
	fma.rn.f32 	%f38, %f36, %f37, %f35;
	ld.global.f32 	%f39, [%rd15+-4];
	ld.global.u32 	%r36, [%rd16+-4];
	mul.wide.s32 	%rd31, %r36, 4;
	add.s64 	%rd32, %rd1, %rd31;
	ld.global.f32 	%f40, [%rd32];
	fma.rn.f32 	%f41, %f39, %f40, %f38;
	ld.global.f32 	%f42, [%rd15];
	ld.global.u32 	%r37, [%rd16];
	mul.wide.s32 	%rd33, %r37, 4;
	add.s64 	%rd34, %rd1, %rd33;
	ld.global.f32 	%f43, [%rd34];
	fma.rn.f32 	%f44, %f42, %f43, %f41;
	ld.global.f32 	%f45, [%rd15+4];
	ld.global.u32 	%r38, [%rd16+4];
	mul.wide.s32 	%rd35, %r38, 4;
	add.s64 	%rd36, %rd1, %rd35;
	ld.global.f32 	%f46, [%rd36];
	fma.rn.f32 	%f47, %f45, %f46, %f44;
	ld.global.f32 	%f48, [%rd15+8];
	ld.global.u32 	%r39, [%rd16+8];
	mul.wide.s32 	%rd37, %r39, 4;
	add.s64 	%rd38, %rd1, %rd37;
	ld.global.f32 	%f49, [%rd38];
	fma.rn.f32 	%f50, %f48, %f49, %f47;
	ld.global.f32 	%f51, [%rd15+12];
	ld.global.u32 	%r40, [%rd16+12];
	mul.wide.s32 	%rd39, %r40, 4;
	add.s64 	%rd40, %rd1, %rd39;
	ld.global.f32 	%f52, [%rd40];
	fma.rn.f32 	%f53, %f51, %f52, %f50;
	ld.global.f32 	%f54, [%rd15+16];
	ld.global.u32 	%r41, [%rd16+16];
	mul.wide.s32 	%rd41, %r41, 4;
	add.s64 	%rd42, %rd1, %rd41;
	ld.global.f32 	%f55, [%rd42];
	fma.rn.f32 	%f56, %f54, %f55, %f53;
	ld.global.f32 	%f57, [%rd15+20];
	ld.global.u32 	%r42, [%rd16+20];
	mul.wide.s32 	%rd43, %r42, 4;
	add.s64 	%rd44, %rd1, %rd43;
	ld.global.f32 	%f58, [%rd44];
	fma.rn.f32 	%f59, %f57, %f58, %f56;
	ld.global.f32 	%f60, [%rd15+24];
	ld.global.u32 	%r43, [%rd16+24];
	mul.wide.s32 	%rd45, %r43, 4;
	add.s64 	%rd46, %rd1, %rd45;
	ld.global.f32 	%f61, [%rd46];
	fma.rn.f32 	%f62, %f60, %f61, %f59;
	ld.global.f32 	%f63, [%rd15+28];
	ld.global.u32 	%r44, [%rd16+28];
	mul.wide.s32 	%rd47, %r44, 4;
	add.s64 	%rd48, %rd1, %rd47;
	ld.global.f32 	%f64, [%rd48];
	fma.rn.f32 	%f111, %f63, %f64, %f62;
	add.s32 	%r60, %r60, 16;
	add.s32 	%r58, %r58, 16;
	setp.ne.s32 	%p4, %r58, 0;
	@%p4 bra 	$L__BB1_4;
$L__BB1_5:
	setp.eq.s32 	%p5, %r5, 0;
	@%p5 bra 	$L__BB1_14;
	and.b32  	%r12, %r4, 7;
	setp.lt.u32 	%p6, %r5, 8;
	@%p6 bra 	$L__BB1_8;
	mul.wide.s32 	%rd49, %r60, 4;
	add.s64 	%rd50, %rd3, %rd49;
	ld.global.f32 	%f66, [%rd50];
	add.s64 	%rd51, %rd2, %rd49;
	ld.global.u32 	%r45, [%rd51];
	mul.wide.s32 	%rd52, %r45, 4;
	add.s64 	%rd53, %rd1, %rd52;
	ld.global.f32 	%f67, [%rd53];
	fma.rn.f32 	%f68, %f66, %f67, %f111;
	ld.global.f32 	%f69, [%rd50+4];
	ld.global.u32 	%r46, [%rd51+4];
	mul.wide.s32 	%rd54, %r46, 4;
	add.s64 	%rd55, %rd1, %rd54;
	ld.global.f32 	%f70, [%rd55];
	fma.rn.f32 	%f71, %f69, %f70, %f68;
	ld.global.f32 	%f72, [%rd50+8];
	ld.global.u32 	%r47, [%rd51+8];
	mul.wide.s32 	%rd56, %r47, 4;
	add.s64 	%rd57, %rd1, %rd56;
	ld.global.f32 	%f73, [%rd57];
	fma.rn.f32 	%f74, %f72, %f73, %f71;
	ld.global.f32 	%f75, [%rd50+12];
	ld.global.u32 	%r48, [%rd51+12];
	mul.wide.s32 	%rd58, %r48, 4;
	add.s64 	%rd59, %rd1, %rd58;
	ld.global.f32 	%f76, [%rd59];
	fma.rn.f32 	%f77, %f75, %f76, %f74;
	ld.global.f32 	%f78, [%rd50+16];
	ld.global.u32 	%r49, [%rd51+16];
	mul.wide.s32 	%rd60, %r49, 4;
	add.s64 	%rd61, %rd1, %rd60;
	ld.global.f32 	%f79, [%rd61];
	fma.rn.f32 	%f80, %f78, %f79, %f77;
	ld.global.f32 	%f81, [%rd50+20];
	ld.global.u32 	%r50, [%rd51+20];
	mul.wide.s32 	%rd62, %r50, 4;
	add.s64 	%rd63, %rd1, %rd62;
	ld.global.f32 	%f82, [%rd63];
	fma.rn.f32 	%f83, %f81, %f82, %f80;
	ld.global.f32 	%f84, [%rd50+24];
	ld.global.u32 	%r51, [%rd51+24];
	mul.wide.s32 	%rd64, %r51, 4;
	add.s64 	%rd65, %rd1, %rd64;
	ld.global.f32 	%f85, [%rd65];
	fma.rn.f32 	%f86, %f84, %f85, %f83;
	ld.global.f32 	%f87, [%rd50+28];
	ld.global.u32 	%r52, [%rd51+28];
	mul.wide.s32 	%rd66, %r52, 4;
	add.s64 	%rd67, %rd1, %rd66;
	ld.global.f32 	%f88, [%rd67];
	fma.rn.f32 	%f111, %f87, %f88, %f86;
	add.s32 	%r60, %r60, 8;
$L__BB1_8:
	setp.eq.s32 	%p7, %r12, 0;
	@%p7 bra 	$L__BB1_14;
	and.b32  	%r15, %r4, 3;
	setp.lt.u32 	%p8, %r12, 4;
	@%p8 bra 	$L__BB1_11;
	mul.wide.s32 	%rd68, %r60, 4;
	add.s64 	%rd69, %rd3, %rd68;
	ld.global.f32 	%f90, [%rd69];
	add.s64 	%rd70, %rd2, %rd68;
	ld.global.u32 	%r53, [%rd70];
	mul.wide.s32 	%rd71, %r53, 4;
	add.s64 	%rd72, %rd1, %rd71;
	ld.global.f32 	%f91, [%rd72];
	fma.rn.f32 	%f92, %f90, %f91, %f111;
	ld.global.f32 	%f93, [%rd69+4];
	ld.global.u32 	%r54, [%rd70+4];
	mul.wide.s32 	%rd73, %r54, 4;
	add.s64 	%rd74, %rd1, %rd73;
	ld.global.f32 	%f94, [%rd74];
	fma.rn.f32 	%f95, %f93, %f94, %f92;
	ld.global.f32 	%f96, [%rd69+8];
	ld.global.u32 	%r55, [%rd70+8];
	mul.wide.s32 	%rd75, %r55, 4;
	add.s64 	%rd76, %rd1, %rd75;
	ld.global.f32 	%f97, [%rd76];
	fma.rn.f32 	%f98, %f96, %f97, %f95;
	ld.global.f32 	%f99, [%rd69+12];
	ld.global.u32 	%r56, [%rd70+12];
	mul.wide.s32 	%rd77, %r56, 4;
	add.s64 	%rd78, %rd1, %rd77;
	ld.global.f32 	%f100, [%rd78];
	fma.rn.f32 	%f111, %f99, %f100, %f98;
	add.s32 	%r60, %r60, 4;
$L__BB1_11:
	setp.eq.s32 	%p9, %r15, 0;
	@%p9 bra 	$L__BB1_14;
	neg.s32 	%r63, %r15;
$L__BB1_13:
	.pragma "nounroll";
	mul.wide.s32 	%rd79, %r60, 4;
	add.s64 	%rd80, %rd2, %rd79;
	add.s64 	%rd81, %rd3, %rd79;
	ld.global.f32 	%f101, [%rd81];
	ld.global.u32 	%r57, [%rd80];
	mul.wide.s32 	%rd82, %r57, 4;
	add.s64 	%rd83, %rd1, %rd82;
	ld.global.f32 	%f102, [%rd83];
	fma.rn.f32 	%f111, %f101, %f102, %f111;
	add.s32 	%r60, %r60, 1;
	add.s32 	%r63, %r63, 1;
	setp.ne.s32 	%p10, %r63, 0;
	@%p10 bra 	$L__BB1_13;
$L__BB1_14:
	cvta.to.global.u64 	%rd84, %rd7;
	add.s64 	%rd86, %rd84, %rd12;
	st.global.f32 	[%rd86], %f111;
$L__BB1_15:
	ret;

}


// ===== COMPILED SASS (sm_100) =====

	.target	sm_100

	.elftype	@"ET_EXEC"


//--------------------- .note.nv.tkinfo           --------------------------
	.section	.note.nv.tkinfo,"",@"SHT_NOTE"
	.sectionflags	@"SHF_NOTE_NV_TKINFO"
	.tkinfo
        /*0018*/ 	.word	0x00000002
        /*0030*/ 	.string	""
        /*0030*/ 	.string	"ptxas"
        /*0030*/ 	.string	"Cuda compilation tools, release 13.0, V13.0.88"
        /*0030*/ 	.string	"Build cuda_13.0.r13.0/compiler.36424714_0"
        /*0030*/ 	.string	"-arch sm_100 -m 64 "



//--------------------- .note.nv.cuinfo           --------------------------
	.section	.note.nv.cuinfo,"",@"SHT_NOTE"
	.sectionflags	@"SHF_NOTE_NV_CUINFO"
        /*0018*/ 	.short	0x0002
        /*001a*/ 	.short	0x0064
        /*001c*/ 	.short	0x0082
	.zero		2


//--------------------- .nv.info                  --------------------------
	.section	.nv.info,"",@"SHT_CUDA_INFO"
	.align	4


	//----- nvinfo : EIATTR_REGCOUNT
	.align		4
        /*0000*/ 	.byte	0x04, 0x2f
        /*0002*/ 	.short	(.L_3 - .L_2)
	.align		4
.L_2:
        /*0004*/ 	.word	index@(_Z11matMulTiledPKfS0_Pf)
        /*0008*/ 	.word	0x0000001e


	//----- nvinfo : EIATTR_FRAME_SIZE
	.align		4
.L_3:
        /*000c*/ 	.byte	0x04, 0x11
        /*000e*/ 	.short	(.L_5 - .L_4)
	.align		4
.L_4:
        /*0010*/ 	.word	index@(_Z11matMulTiledPKfS0_Pf)
        /*0014*/ 	.word	0x00000000


	//----- nvinfo : EIATTR_REGCOUNT
	.align		4
.L_5:
        /*0018*/ 	.byte	0x04, 0x2f
        /*001a*/ 	.short	(.L_7 - .L_6)
	.align		4
.L_6:
        /*001c*/ 	.word	index@(_Z7spmvCSRPKiS0_PKfS2_Pf)
        /*0020*/ 	.word	0x00000020


	//----- nvinfo : EIATTR_FRAME_SIZE
	.align		4
.L_7:
        /*0024*/ 	.byte	0x04, 0x11
        /*0026*/ 	.short	(.L_9 - .L_8)
	.align		4
.L_8:
        /*0028*/ 	.word	index@(_Z7spmvCSRPKiS0_PKfS2_Pf)
        /*002c*/ 	.word	0x00000000


	//----- nvinfo : EIATTR_MIN_STACK_SIZE
	.align		4
.L_9:
        /*0030*/ 	.byte	0x04, 0x12
        /*0032*/ 	.short	(.L_11 - .L_10)
	.align		4
.L_10:
        /*0034*/ 	.word	index@(_Z7spmvCSRPKiS0_PKfS2_Pf)
        /*0038*/ 	.word	0x00000000


	//----- nvinfo : EIATTR_MIN_STACK_SIZE
	.align		4
.L_11:
        /*003c*/ 	.byte	0x04, 0x12
        /*003e*/ 	.short	(.L_13 - .L_12)
	.align		4
.L_12:
        /*0040*/ 	.word	index@(_Z11matMulTiledPKfS0_Pf)
        /*0044*/ 	.word	0x00000000
.L_13:


//--------------------- .nv.compat                --------------------------
	.section	.nv.compat,"",@"SHT_CUDA_COMPAT_INFO"
	.align	4
        /*0000*/ 	.byte	0x02, 0x09, 0x00, 0x00, 0x02, 0x02, 0x01, 0x00, 0x02, 0x05, 0x05, 0x00, 0x03, 0x07, 0x01, 0x01
        /*0010*/ 	.byte	0x02, 0x03, 0x00, 0x00, 0x02, 0x06, 0x01, 0x00, 0x04, 0x0b, 0x08, 0x00, 0x09, 0x00, 0x00, 0x00
        /*0020*/ 	.byte	0x00, 0x00, 0x00, 0x00


//--------------------- .nv.info._Z7spmvCSRPKiS0_PKfS2_Pf --------------------------
	.section	.nv.info._Z7spmvCSRPKiS0_PKfS2_Pf,"",@"SHT_CUDA_INFO"
	.sectionflags	@""
	.align	4


	//----- nvinfo : EIATTR_CUDA_API_VERSION
	.align		4
        /*0000*/ 	.byte	0x04, 0x37
        /*0002*/ 	.short	(.L_15 - .L_14)
.L_14:
        /*0004*/ 	.word	0x00000082


	//----- nvinfo : EIATTR_KPARAM_INFO
	.align		4
.L_15:
        /*0008*/ 	.byte	0x04, 0x17
        /*000a*/ 	.short	(.L_17 - .L_16)
.L_16:
        /*000c*/ 	.word	0x00000000
        /*0010*/ 	.short	0x0004
        /*0012*/ 	.short	0x0020
        /*0014*/ 	.byte	0x00, 0xf5, 0x21, 0x00


	//----- nvinfo : EIATTR_KPARAM_INFO
	.align		4
.L_17:
        /*0018*/ 	.byte	0x04, 0x17
        /*001a*/ 	.short	(.L_19 - .L_18)
.L_18:
        /*001c*/ 	.word	0x00000000
        /*0020*/ 	.short	0x0003
        /*0022*/ 	.short	0x0018
        /*0024*/ 	.byte	0x00, 0xf5, 0x21, 0x00


	//----- nvinfo : EIATTR_KPARAM_INFO
	.align		4
.L_19:
        /*0028*/ 	.byte	0x04, 0x17
        /*002a*/ 	.short	(.L_21 - .L_20)
.L_20:
        /*002c*/ 	.word	0x00000000
        /*0030*/ 	.short	0x0002
        /*0032*/ 	.short	0x0010
        /*0034*/ 	.byte	0x00, 0xf5, 0x21, 0x00


	//----- nvinfo : EIATTR_KPARAM_INFO
	.align		4
.L_21:
        /*0038*/ 	.byte	0x04, 0x17
        /*003a*/ 	.short	(.L_23 - .L_22)
.L_22:
        /*003c*/ 	.word	0x00000000
        /*0040*/ 	.short	0x0001
        /*0042*/ 	.short	0x0008
        /*0044*/ 	.byte	0x00, 0xf5, 0x21, 0x00


	//----- nvinfo : EIATTR_KPARAM_INFO
	.align		4
.L_23:
        /*0048*/ 	.byte	0x04, 0x17
        /*004a*/ 	.short	(.L_25 - .L_24)
.L_24:
        /*004c*/ 	.word	0x00000000
        /*0050*/ 	.short	0x0000
        /*0052*/ 	.short	0x0000
        /*0054*/ 	.byte	0x00, 0xf5, 0x21, 0x00


	//----- nvinfo : EIATTR_SPARSE_MMA_MASK
	.align		4
.L_25:
        /*0058*/ 	.byte	0x03, 0x50
        /*005a*/ 	.short	0x0000


	//----- nvinfo : EIATTR_MAXREG_COUNT
	.align		4
        /*005c*/ 	.byte	0x03, 0x1b
        /*005e*/ 	.short	0x00ff


	//----- nvinfo : EIATTR_MERCURY_ISA_VERSION
	.align		4
        /*0060*/ 	.byte	0x03, 0x5f
        /*0062*/ 	.short	0x0101


	//----- nvinfo : EIATTR_VRC_CTA_INIT_COUNT
	.align		4
        /*0064*/ 	.byte	0x02, 0x4a
	.zero		1
	.zero		1


	//----- nvinfo : EIATTR_EXIT_INSTR_OFFSETS
	.align		4
        /*0068*/ 	.byte	0x04, 0x1c
        /*006a*/ 	.short	(.L_27 - .L_26)


	//   ....[0]....
.L_26:
        /*006c*/ 	.word	0x00000070


	//   ....[1]....
        /*0070*/ 	.word	0x00000e50


	//----- nvinfo : EIATTR_CRS_STACK_SIZE
	.align		4
.L_27:
        /*0074*/ 	.byte	0x04, 0x1e
        /*0076*/ 	.short	(.L_29 - .L_28)
.L_28:
        /*0078*/ 	.word	0x00000000


	//----- nvinfo : EIATTR_CBANK_PARAM_SIZE
	.align		4
.L_29:
        /*007c*/ 	.byte	0x03, 0x19
        /*007e*/ 	.short	0x0028


	//----- nvinfo : EIATTR_PARAM_CBANK
	.align		4
        /*0080*/ 	.byte	0x04, 0x0a
        /*0082*/ 	.short	(.L_31 - .L_30)
	.align		4
.L_30:
        /*0084*/ 	.word	index@(.nv.constant0._Z7spmvCSRPKiS0_PKfS2_Pf)
        /*0088*/ 	.short	0x0380
        /*008a*/ 	.short	0x0028


	//----- nvinfo : EIATTR_SW_WAR
	.align		4
.L_31:
        /*008c*/ 	.byte	0x04, 0x36
        /*008e*/ 	.short	(.L_33 - .L_32)
.L_32:
        /*0090*/ 	.word	0x00000008
.L_33:


//--------------------- .nv.info._Z11matMulTiledPKfS0_Pf --------------------------
	.section	.nv.info._Z11matMulTiledPKfS0_Pf,"",@"SHT_CUDA_INFO"
	.sectionflags	@""
	.align	4


	//----- nvinfo : EIATTR_CUDA_API_VERSION
	.align		4
        /*0000*/ 	.byte	0x04, 0x37
        /*0002*/ 	.short	(.L_35 - .L_34)
.L_34:
        /*0004*/ 	.word	0x00000082


	//----- nvinfo : EIATTR_KPARAM_INFO
	.align		4
.L_35:
        /*0008*/ 	.byte	0x04, 0x17
        /*000a*/ 	.short	(.L_37 - .L_36)
.L_36:
        /*000c*/ 	.word	0x00000000
        /*0010*/ 	.short	0x0002
        /*0012*/ 	.short	0x0010
        /*0014*/ 	.byte	0x00, 0xf5, 0x21, 0x00


	//----- nvinfo : EIATTR_KPARAM_INFO
	.align		4
.L_37:
        /*0018*/ 	.byte	0x04, 0x17
        /*001a*/ 	.short	(.L_39 - .L_38)
.L_38:
        /*001c*/ 	.word	0x00000000
        /*0020*/ 	.short	0x0001
        /*0022*/ 	.short	0x0008
        /*0024*/ 	.byte	0x00, 0xf5, 0x21, 0x00


	//----- nvinfo : EIATTR_KPARAM_INFO
	.align		4
.L_39:
        /*0028*/ 	.byte	0x04, 0x17
        /*002a*/ 	.short	(.L_41 - .L_40)
.L_40:
        /*002c*/ 	.word	0x00000000
        /*0030*/ 	.short	0x0000
        /*0032*/ 	.short	0x0000
        /*0034*/ 	.byte	0x00, 0xf5, 0x21, 0x00


	//----- nvinfo : EIATTR_SPARSE_MMA_MASK
	.align		4
.L_41:
        /*0038*/ 	.byte	0x03, 0x50
        /*003a*/ 	.short	0x0000


	//----- nvinfo : EIATTR_MAXREG_COUNT
	.align		4
        /*003c*/ 	.byte	0x03, 0x1b
        /*003e*/ 	.short	0x00ff


	//----- nvinfo : EIATTR_NUM_BARRIERS
	.align		4
        /*0040*/ 	.byte	0x02, 0x4c
        /*0042*/ 	.byte	0x01
	.zero		1


	//----- nvinfo : EIATTR_MERCURY_ISA_VERSION
	.align		4
        /*0044*/ 	.byte	0x03, 0x5f
        /*0046*/ 	.short	0x0101


	//----- nvinfo : EIATTR_VRC_CTA_INIT_COUNT
	.align		4
        /*0048*/ 	.byte	0x02, 0x4a
	.zero		1
	.zero		1


	//----- nvinfo : EIATTR_EXIT_INSTR_OFFSETS
	.align		4
        /*004c*/ 	.byte	0x04, 0x1c
        /*004e*/ 	.short	(.L_43 - .L_42)


	//   ....[0]....
.L_42:
        /*0050*/ 	.word	0x00000760


	//   ....[1]....
        /*0054*/ 	.word	0x000007b0


	//----- nvinfo : EIATTR_CBANK_PARAM_SIZE
	.align		4
.L_43:
        /*0058*/ 	.byte	0x03, 0x19
        /*005a*/ 	.short	0x0018


	//----- nvinfo : EIATTR_PARAM_CBANK
	.align		4
        /*005c*/ 	.byte	0x04, 0x0a
        /*005e*/ 	.short	(.L_45 - .L_44)
	.align		4
.L_44:
        /*0060*/ 	.word	index@(.nv.constant0._Z11matMulTiledPKfS0_Pf)
        /*0064*/ 	.short	0x0380
        /*0066*/ 	.short	0x0018


	//----- nvinfo : EIATTR_SW_WAR
	.align		4
.L_45:
        /*0068*/ 	.byte	0x04, 0x36
        /*006a*/ 	.short	(.L_47 - .L_46)
.L_46:
        /*006c*/ 	.word	0x00000008
.L_47:


//--------------------- .nv.callgraph             --------------------------
	.section	.nv.callgraph,"",@"SHT_CUDA_CALLGRAPH"
	.align	4
	.sectionentsize	8
	.align		4
        /*0000*/ 	.word	0x00000000
	.align		4
        /*0004*/ 	.word	0xffffffff
	.align		4
        /*0008*/ 	.word	0x00000000
	.align		4
        /*000c*/ 	.word	0xfffffffe
	.align		4
        /*0010*/ 	.word	0x00000000
	.align		4
        /*0014*/ 	.word	0xfffffffd
	.align		4
        /*0018*/ 	.word	0x00000000
	.align		4
        /*001c*/ 	.word	0xfffffffc


//--------------------- .nv.constant3             --------------------------
	.section	.nv.constant3,"a",@progbits
	.align	4
.nv.constant3:
	.type		d_N,@object
	.size		d_N,(d_numRows - d_N)
d_N:
	.zero		4
	.type		d_numRows,@object
	.size		d_numRows,(.L_1 - d_numRows)
d_numRows:
	.zero		4
.L_1:


//--------------------- .text._Z7spmvCSRPKiS0_PKfS2_Pf --------------------------
	.section	.text._Z7spmvCSRPKiS0_PKfS2_Pf,"ax",@progbits
	.align	128
        .global         _Z7spmvCSRPKiS0_PKfS2_Pf
        .type           _Z7spmvCSRPKiS0_PKfS2_Pf,@function
        .size           _Z7spmvCSRPKiS0_PKfS2_Pf,(.L_x_14 - _Z7spmvCSRPKiS0_PKfS2_Pf)
        .other          _Z7spmvCSRPKiS0_PKfS2_Pf,@"STO_CUDA_ENTRY STV_DEFAULT"
_Z7spmvCSRPKiS0_PKfS2_Pf:
.text._Z7spmvCSRPKiS0_PKfS2_Pf:
[----:B------:R-:W-:Y:S01]  /*0000*/  LDC R1, c[0x0][0x37c] ;  /* 0x0000df00ff017b82 */ /* 0x000fe20000000800 */
[----:B------:R-:W0:Y:S07]  /*0010*/  S2R R3, SR_TID.X ;  /* 0x0000000000037919 */ /* 0x000e2e0000002100 */
[----:B------:R-:W0:Y:S01]  /*0020*/  S2UR UR4, SR_CTAID.X ;  /* 0x00000000000479c3 */ /* 0x000e220000002500 */
[----:B------:R-:W1:Y:S07]  /*0030*/  LDCU UR5, c[0x3][0x4] ;  /* 0x00c00080ff0577ac */ /* 0x000e6e0008000800 */
[----:B------:R-:W0:Y:S02]  /*0040*/  LDC R0, c[0x0][0x360] ;  /* 0x0000d800ff007b82 */ /* 0x000e240000000800 */
[----:B0-----:R-:W-:-:S05]  /*0050*/  IMAD R0, R0, UR4, R3 ;  /* 0x0000000400007c24 */ /* 0x001fca000f8e0203 */
[----:B-1----:R-:W-:-:S13]  /*0060*/  ISETP.GE.AND P0, PT, R0, UR5, PT ;  /* 0x0000000500007c0c */ /* 0x002fda000bf06270 */
[----:B------:R-:W-:Y:S05]  /*0070*/  @P0 EXIT ;  /* 0x000000000000094d */ /* 0x000fea0003800000 */
[----:B------:R-:W0:Y:S01]  /*0080*/  LDC.64 R2, c[0x0][0x380] ;  /* 0x0000e000ff027b82 */ /* 0x000e220000000a00 */
[----:B------:R-:W1:Y:S01]  /*0090*/  LDCU.64 UR4, c[0x0][0x358] ;  /* 0x00006b00ff0477ac */ /* 0x000e620008000a00 */
[----:B0-----:R-:W-:-:S05]  /*00a0*/  IMAD.WIDE R2, R0, 0x4, R2 ;  /* 0x0000000400027825 */ /* 0x001fca00078e0202 */
[----:B-1----:R-:W2:Y:S04]  /*00b0*/  LDG.E R4, desc[UR4][R2.64] ;  /* 0x0000000402047981 */ /* 0x002ea8000c1e1900 */
[----:B------:R-:W2:Y:S01]  /*00c0*/  LDG.E R8, desc[UR4][R2.64+0x4] ;  /* 0x0000040402087981 */ /* 0x000ea2000c1e1900 */
[----:B------:R-:W-:Y:S01]  /*00d0*/  BSSY.RECONVERGENT B0, `(.L_x_0) ;  /* 0x00000d4000007945 */ /* 0x000fe20003800200 */
[----:B------:R-:W-:Y:S01]  /*00e0*/  HFMA2 R6, -RZ, RZ, 0, 0 ;  /* 0x00000000ff067431 */ /* 0x000fe200000001ff */
[----:B--2---:R-:W-:-:S13]  /*00f0*/  ISETP.GE.AND P0, PT, R4, R8, PT ;  /* 0x000000080400720c */ /* 0x004fda0003f06270 */
[----:B------:R-:W-:Y:S05]  /*0100*/  @P0 BRA `(.L_x_1) ;  /* 0x0000000c00400947 */ /* 0x000fea0003800000 */
[----:B------:R-:W-:Y:S01]  /*0110*/  MOV R3, R4 ;  /* 0x0000000400037202 */ /* 0x000fe20000000f00 */
[----:B------:R-:W-:Y:S01]  /*0120*/  BSSY.RECONVERGENT B1, `(.L_x_2) ;  /* 0x0000068000017945 */ /* 0x000fe20003800200 */
[----:B------:R-:W-:Y:S02]  /*0130*/  MOV R6, RZ ;  /* 0x000000ff00067202 */ /* 0x000fe40000000f00 */
[CC--:B------:R-:W-:Y:S02]  /*0140*/  IADD3 R4, PT, PT, R8.reuse, -R3.reuse, RZ ;  /* 0x8000000308047210 */ /* 0x0c0fe40007ffe0ff */
[----:B------:R-:W-:Y:S02]  /*0150*/  IADD3 R8, PT, PT, -R8, R3, RZ ;  /* 0x0000000308087210 */ /* 0x000fe40007ffe1ff */
[----:B------:R-:W-:Y:S02]  /*0160*/  LOP3.LUT R5, R4, 0xf, RZ, 0xc0, !PT ;  /* 0x0000000f04057812 */ /* 0x000fe400078ec0ff */
[----:B------:R-:W-:-:S02]  /*0170*/  ISETP.GT.U32.AND P1, PT, R8, -0x10, PT ;  /* 0xfffffff00800780c */ /* 0x000fc40003f24070 */
[----:B------:R-:W-:-:S11]  /*0180*/  ISETP.NE.AND P0, PT, R5, RZ, PT ;  /* 0x000000ff0500720c */ /* 0x000fd60003f05270 */
[----:B------:R-:W-:Y:S05]  /*0190*/  @P1 BRA `(.L_x_3) ;  /* 0x0000000400801947 */ /* 0x000fea0003800000 */
[----:B------:R-:W0:Y:S01]  /*01a0*/  LDC.64 R12, c[0x0][0x390] ;  /* 0x0000e400ff0c7b82 */ /* 0x000e220000000a00 */
[----:B------:R-:W-:Y:S02]  /*01b0*/  LOP3.LUT R2, R4, 0xfffffff0, RZ, 0xc0, !PT ;  /* 0xfffffff004027812 */ /* 0x000fe400078ec0ff */
[----:B------:R-:W-:Y:S02]  /*01c0*/  MOV R6, RZ ;  /* 0x000000ff00067202 */ /* 0x000fe40000000f00 */
[----:B------:R-:W-:-:S03]  /*01d0*/  IADD3 R2, PT, PT, -R2, RZ, RZ ;  /* 0x000000ff02027210 */ /* 0x000fc60007ffe1ff */
[----:B------:R-:W1:Y:S01]  /*01e0*/  LDC.64 R14, c[0x0][0x388] ;  /* 0x0000e200ff0e7b82 */ /* 0x000e620000000a00 */
[----:B0-----:R-:W-:-:S04]  /*01f0*/  IADD3 R12, P1, PT, R12, 0x20, RZ ;  /* 0x000000200c0c7810 */ /* 0x001fc80007f3e0ff */
[----:B------:R-:W-:Y:S02]  /*0200*/  IADD3.X R13, PT, PT, RZ, R13, RZ, P1, !PT ;  /* 0x0000000dff0d7210 */ /* 0x000fe40000ffe4ff */
[----:B-1----:R-:W-:-:S04]  /*0210*/  IADD3 R14, P2, PT, R14, 0x20, RZ ;  /* 0x000000200e0e7810 */ /* 0x002fc80007f5e0ff */
[----:B------:R-:W-:-:S09]  /*0220*/  IADD3.X R15, PT, PT, RZ, R15, RZ, P2, !PT ;  /* 0x0000000fff0f7210 */ /* 0x000fd200017fe4ff */
.L_x_4:
[C---:B------:R-:W-:Y:S01]  /*0230*/  IMAD.WIDE R20, R3.reuse, 0x4, R14 ;  /* 0x0000000403147825 */ /* 0x040fe200078e020e */
[----:B------:R-:W0:Y:S04]  /*0240*/  LDC.64 R16, c[0x0][0x398] ;  /* 0x0000e600ff107b82 */ /* 0x000e280000000a00 */
[----:B------:R-:W0:Y:S04]  /*0250*/  LDG.E R11, desc[UR4][R20.64+-0x20] ;  /* 0xffffe004140b7981 */ /* 0x000e28000c1e1900 */
[----:B------:R-:W2:Y:S04]  /*0260*/  LDG.E R23, desc[UR4][R20.64+-0x1c] ;  /* 0xffffe40414177981 */ /* 0x000ea8000c1e1900 */
[----:B------:R-:W3:Y:S01]  /*0270*/  LDG.E R9, desc[UR4][R20.64+-0x18] ;  /* 0xffffe80414097981 */ /* 0x000ee2000c1e1900 */
[----:B------:R-:W-:-:S03]  /*0280*/  IMAD.WIDE R26, R3, 0x4, R12 ;  /* 0x00000004031a7825 */ /* 0x000fc600078e020c */
[----:B------:R-:W4:Y:S04]  /*0290*/  LDG.E R25, desc[UR4][R20.64+-0x14] ;  /* 0xffffec0414197981 */ /* 0x000f28000c1e1900 */
[----:B------:R-:W5:Y:S04]  /*02a0*/  LDG.E R19, desc[UR4][R26.64+-0x20] ;  /* 0xffffe0041a137981 */ /* 0x000f68000c1e1900 */
[----:B------:R-:W5:Y:S04]  /*02b0*/  LDG.E R18, desc[UR4][R26.64+-0x1c] ;  /* 0xffffe4041a127981 */ /* 0x000f68000c1e1900 */
[----:B------:R-:W5:Y:S01]  /*02c0*/  LDG.E R29, desc[UR4][R20.64+-0x10] ;  /* 0xfffff004141d7981 */ /* 0x000f62000c1e1900 */
[----:B0-----:R-:W-:-:S06]  /*02d0*/  IMAD.WIDE R10, R11, 0x4, R16 ;  /* 0x000000040b0a7825 */ /* 0x001fcc00078e0210 */
[----:B------:R-:W5:Y:S01]  /*02e0*/  LDG.E R10, desc[UR4][R10.64] ;  /* 0x000000040a0a7981 */ /* 0x000f62000c1e1900 */
[----:B--2---:R-:W-:-:S05]  /*02f0*/  IMAD.WIDE R22, R23, 0x4, R16 ;  /* 0x0000000417167825 */ /* 0x004fca00078e0210 */
[----:B------:R-:W2:Y:S01]  /*0300*/  LDG.E R7, desc[UR4][R22.64] ;  /* 0x0000000416077981 */ /* 0x000ea2000c1e1900 */
[----:B---3--:R-:W-:-:S03]  /*0310*/  IMAD.WIDE R8, R9, 0x4, R16 ;  /* 0x0000000409087825 */ /* 0x008fc600078e0210 */
[----:B------:R-:W3:Y:S01]  /*0320*/  LDG.E R11, desc[UR4][R26.64+-0x18] ;  /* 0xffffe8041a0b7981 */ /* 0x000ee2000c1e1900 */
[----:B----4-:R-:W-:-:S03]  /*0330*/  IMAD.WIDE R24, R25, 0x4, R16 ;  /* 0x0000000419187825 */ /* 0x010fc600078e0210 */
[----:B------:R-:W3:Y:S04]  /*0340*/  LDG.E R8, desc[UR4][R8.64] ;  /* 0x0000000408087981 */ /* 0x000ee8000c1e1900 */
[----:B------:R-:W4:Y:S04]  /*0350*/  LDG.E R23, desc[UR4][R20.64+-0xc] ;  /* 0xfffff40414177981 */ /* 0x000f28000c1e1900 */
[----:B------:R-:W4:Y:S01]  /*0360*/  LDG.E R9, desc[UR4][R20.64+-0x8] ;  /* 0xfffff80414097981 */ /* 0x000f22000c1e1900 */
[----:B-----5:R-:W-:-:S03]  /*0370*/  FFMA R28, R19, R10, R6 ;  /* 0x0000000a131c7223 */ /* 0x020fc60000000006 */
[----:B------:R-:W5:Y:S04]  /*0380*/  LDG.E R6, desc[UR4][R24.64] ;  /* 0x0000000418067981 */ /* 0x000f68000c1e1900 */
[----:B------:R-:W5:Y:S01]  /*0390*/  LDG.E R19, desc[UR4][R26.64+-0x14] ;  /* 0xffffec041a137981 */ /* 0x000f62000c1e1900 */
[----:B--2---:R-:W-:Y:S01]  /*03a0*/  FFMA R22, R18, R7, R28 ;  /* 0x0000000712167223 */ /* 0x004fe2000000001c */
[----:B------:R-:W-:Y:S02]  /*03b0*/  IMAD.WIDE R28, R29, 0x4, R16 ;  /* 0x000000041d1c7825 */ /* 0x000fe400078e0210 */
[----:B------:R-:W2:Y:S04]  /*03c0*/  LDG.E R10, desc[UR4][R20.64+-0x4] ;  /* 0xfffffc04140a7981 */ /* 0x000ea8000c1e1900 */
[----:B------:R-:W2:Y:S04]  /*03d0*/  LDG.E R29, desc[UR4][R28.64] ;  /* 0x000000041c1d7981 */ /* 0x000ea8000c1e1900 */
[----:B------:R-:W2:Y:S04]  /*03e0*/  LDG.E R18, desc[UR4][R26.64+-0x10] ;  /* 0xfffff0041a127981 */ /* 0x000ea8000c1e1900 */
[----:B------:R-:W2:Y:S01]  /*03f0*/  LDG.E R7, desc[UR4][R20.64] ;  /* 0x0000000414077981 */ /* 0x000ea2000c1e1900 */
[----:B---3--:R-:W-:Y:S01]  /*0400*/  FFMA R8, R11, R8, R22 ;  /* 0x000000080b087223 */ /* 0x008fe20000000016 */
[----:B----4-:R-:W-:-:S02]  /*0410*/  IMAD.WIDE R22, R23, 0x4, R16 ;  /* 0x0000000417167825 */ /* 0x010fc400078e0210 */
[----:B------:R-:W3:Y:S04]  /*0420*/  LDG.E R11, desc[UR4][R20.64+0x4] ;  /* 0x00000404140b7981 */ /* 0x000ee8000c1e1900 */
[----:B------:R-:W4:Y:S04]  /*0430*/  LDG.E R23, desc[UR4][R22.64] ;  /* 0x0000000416177981 */ /* 0x000f28000c1e1900 */
[----:B------:R-:W4:Y:S04]  /*0440*/  LDG.E R25, desc[UR4][R26.64+-0xc] ;  /* 0xfffff4041a197981 */ /* 0x000f28000c1e1900 */
[----:B------:R-:W4:Y:S04]  /*0450*/  LDG.E R28, desc[UR4][R26.64+-0x8] ;  /* 0xfffff8041a1c7981 */ /* 0x000f28000c1e1900 */
[----:B------:R-:W4:Y:S04]  /*0460*/  LDG.E R22, desc[UR4][R20.64+0x8] ;  /* 0x0000080414167981 */ /* 0x000f28000c1e1900 */
[----:B------:R-:W4:Y:S01]  /*0470*/  LDG.E R24, desc[UR4][R26.64+0x4] ;  /* 0x000004041a187981 */ /* 0x000f22000c1e1900 */
[----:B-----5:R-:W-:Y:S01]  /*0480*/  FFMA R6, R19, R6, R8 ;  /* 0x0000000613067223 */ /* 0x020fe20000000008 */
[----:B------:R-:W-:-:S05]  /*0490*/  IMAD.WIDE R8, R9, 0x4, R16 ;  /* 0x0000000409087825 */ /* 0x000fca00078e0210 */
[----:B------:R0:W5:Y:S01]  /*04a0*/  LDG.E R19, desc[UR4][R8.64] ;  /* 0x0000000408137981 */ /* 0x000162000c1e1900 */
[----:B--2---:R-:W-:-:S03]  /*04b0*/  FFMA R18, R18, R29, R6 ;  /* 0x0000001d12127223 */ /* 0x004fc60000000006 */
[----:B------:R-:W2:Y:S01]  /*04c0*/  LDG.E R29, desc[UR4][R20.64+0x1c] ;  /* 0x00001c04141d7981 */ /* 0x000ea2000c1e1900 */
[----:B0-----:R-:W-:-:S04]  /*04d0*/  IMAD.WIDE R8, R10, 0x4, R16 ;  /* 0x000000040a087825 */ /* 0x001fc800078e0210 */
[--C-:B------:R-:W-:Y:S02]  /*04e0*/  IMAD.WIDE R6, R7, 0x4, R16.reuse ;  /* 0x0000000407067825 */ /* 0x100fe400078e0210 */
[----:B------:R-:W2:Y:S02]  /*04f0*/  LDG.E R8, desc[UR4][R8.64] ;  /* 0x0000000408087981 */ /* 0x000ea4000c1e1900 */
[----:B---3--:R-:W-:Y:S02]  /*0500*/  IMAD.WIDE R10, R11, 0x4, R16 ;  /* 0x000000040b0a7825 */ /* 0x008fe400078e0210 */
[----:B------:R-:W3:Y:S02]  /*0510*/  LDG.E R6, desc[UR4][R6.64] ;  /* 0x0000000406067981 */ /* 0x000ee4000c1e1900 */
[----:B----4-:R-:W-:Y:S02]  /*0520*/  FFMA R23, R25, R23, R18 ;  /* 0x0000001719177223 */ /* 0x010fe40000000012 */
[----:B------:R-:W4:Y:S04]  /*0530*/  LDG.E R10, desc[UR4][R10.64] ;  /* 0x000000040a0a7981 */ /* 0x000f28000c1e1900 */
[----:B------:R-:W2:Y:S04]  /*0540*/  LDG.E R9, desc[UR4][R26.64+-0x4] ;  /* 0xfffffc041a097981 */ /* 0x000ea8000c1e1900 */
[----:B------:R-:W3:Y:S04]  /*0550*/  LDG.E R7, desc[UR4][R26.64] ;  /* 0x000000041a077981 */ /* 0x000ee8000c1e1900 */
[----:B------:R-:W4:Y:S04]  /*0560*/  LDG.E R18, desc[UR4][R20.64+0xc] ;  /* 0x00000c0414127981 */ /* 0x000f28000c1e1900 */
[----:B------:R-:W4:Y:S04]  /*0570*/  LDG.E R25, desc[UR4][R20.64+0x14] ;  /* 0x0000140414197981 */ /* 0x000f28000c1e1900 */
[----:B------:R-:W4:Y:S01]  /*0580*/  LDG.E R11, desc[UR4][R26.64+0x18] ;  /* 0x000018041a0b7981 */ /* 0x000f22000c1e1900 */
[----:B-----5:R-:W-:-:S03]  /*0590*/  FFMA R28, R28, R19, R23 ;  /* 0x000000131c1c7223 */ /* 0x020fc60000000017 */
[----:B------:R-:W5:Y:S04]  /*05a0*/  LDG.E R23, desc[UR4][R20.64+0x10] ;  /* 0x0000100414177981 */ /* 0x000f68000c1e1900 */
[----:B------:R0:W5:Y:S02]  /*05b0*/  LDG.E R19, desc[UR4][R20.64+0x18] ;  /* 0x0000180414137981 */ /* 0x000164000c1e1900 */
[----:B0-----:R-:W-:-:S04]  /*05c0*/  IMAD.WIDE R20, R22, 0x4, R16 ;  /* 0x0000000416147825 */ /* 0x001fc800078e0210 */
[----:B--2---:R-:W-:Y:S02]  /*05d0*/  FFMA R8, R9, R8, R28 ;  /* 0x0000000809087223 */ /* 0x004fe4000000001c */
[----:B------:R-:W2:Y:S02]  /*05e0*/  LDG.E R9, desc[UR4][R26.64+0x10] ;  /* 0x000010041a097981 */ /* 0x000ea4000c1e1900 */
[----:B---3--:R-:W-:Y:S02]  /*05f0*/  FFMA R7, R7, R6, R8 ;  /* 0x0000000607077223 */ /* 0x008fe40000000008 */
[----:B------:R-:W3:Y:S02]  /*0600*/  LDG.E R8, desc[UR4][R26.64+0xc] ;  /* 0x00000c041a087981 */ /* 0x000ee4000c1e1900 */
[----:B----4-:R-:W-:Y:S02]  /*0610*/  FFMA R6, R24, R10, R7 ;  /* 0x0000000a18067223 */ /* 0x010fe40000000007 */
[----:B------:R-:W4:Y:S04]  /*0620*/  LDG.E R7, desc[UR4][R26.64+0x8] ;  /* 0x000008041a077981 */ /* 0x000f28000c1e1900 */
[----:B------:R-:W2:Y:S04]  /*0630*/  LDG.E R10, desc[UR4][R26.64+0x14] ;  /* 0x000014041a0a7981 */ /* 0x000ea8000c1e1900 */
[----:B------:R-:W2:Y:S01]  /*0640*/  LDG.E R26, desc[UR4][R26.64+0x1c] ;  /* 0x00001c041a1a7981 */ /* 0x000ea2000c1e1900 */
[----:B------:R-:W-:-:S06]  /*0650*/  IMAD.WIDE R24, R25, 0x4, R16 ;  /* 0x0000000419187825 */ /* 0x000fcc00078e0210 */
[----:B------:R-:W2:Y:S04]  /*0660*/  LDG.E R25, desc[UR4][R24.64] ;  /* 0x0000000418197981 */ /* 0x000ea8000c1e1900 */
[----:B------:R0:W4:Y:S02]  /*0670*/  LDG.E R27, desc[UR4][R20.64] ;  /* 0x00000004141b7981 */ /* 0x000124000c1e1900 */
[----:B0-----:R-:W-:-:S06]  /*0680*/  IMAD.WIDE R20, R18, 0x4, R16 ;  /* 0x0000000412147825 */ /* 0x001fcc00078e0210 */
[----:B------:R-:W3:Y:S01]  /*0690*/  LDG.E R21, desc[UR4][R20.64] ;  /* 0x0000000414157981 */ /* 0x000ee2000c1e1900 */
[----:B-----5:R-:W-:-:S04]  /*06a0*/  IMAD.WIDE R22, R23, 0x4, R16 ;  /* 0x0000000417167825 */ /* 0x020fc800078e0210 */
[--C-:B------:R-:W-:Y:S02]  /*06b0*/  IMAD.WIDE R18, R19, 0x4, R16.reuse ;  /* 0x0000000413127825 */ /* 0x100fe400078e0210 */
[----:B------:R-:W2:Y:S02]  /*06c0*/  LDG.E R22, desc[UR4][R22.64] ;  /* 0x0000000416167981 */ /* 0x000ea4000c1e1900 */
[----:B------:R-:W-:Y:S02]  /*06d0*/  IMAD.WIDE R16, R29, 0x4, R16 ;  /* 0x000000041d107825 */ /* 0x000fe400078e0210 */
[----:B------:R-:W5:Y:S04]  /*06e0*/  LDG.E R18, desc[UR4][R18.64] ;  /* 0x0000000412127981 */ /* 0x000f68000c1e1900 */
[----:B------:R-:W5:Y:S01]  /*06f0*/  LDG.E R16, desc[UR4][R16.64] ;  /* 0x0000000410107981 */ /* 0x000f62000c1e1900 */
[----:B------:R-:W-:-:S04]  /*0700*/  IADD3 R2, PT, PT, R2, 0x10, RZ ;  /* 0x0000001002027810 */ /* 0x000fc80007ffe0ff */
[----:B------:R-:W-:Y:S02]  /*0710*/  ISETP.NE.AND P1, PT, R2, RZ, PT ;  /* 0x000000ff0200720c */ /* 0x000fe40003f25270 */
[----:B------:R-:W-:Y:S01]  /*0720*/  IADD3 R3, PT, PT, R3, 0x10, RZ ;  /* 0x0000001003037810 */ /* 0x000fe20007ffe0ff */
[----:B----4-:R-:W-:-:S04]  /*0730*/  FFMA R7, R7, R27, R6 ;  /* 0x0000001b07077223 */ /* 0x010fc80000000006 */
[----:B---3--:R-:W-:-:S04]  /*0740*/  FFMA R8, R8, R21, R7 ;  /* 0x0000001508087223 */ /* 0x008fc80000000007 */
[----:B--2---:R-:W-:-:S04]  /*0750*/  FFMA R9, R9, R22, R8 ;  /* 0x0000001609097223 */ /* 0x004fc80000000008 */
[----:B------:R-:W-:-:S04]  /*0760*/  FFMA R10, R10, R25, R9 ;  /* 0x000000190a0a7223 */ /* 0x000fc80000000009 */
[----:B-----5:R-:W-:-:S04]  /*0770*/  FFMA R11, R11, R18, R10 ;  /* 0x000000120b0b7223 */ /* 0x020fc8000000000a */
[----:B------:R-:W-:Y:S01]  /*0780*/  FFMA R6, R26, R16, R11 ;  /* 0x000000101a067223 */ /* 0x000fe2000000000b */
[----:B------:R-:W-:Y:S06]  /*0790*/  @P1 BRA `(.L_x_4) ;  /* 0xfffffff800a41947 */ /* 0x000fec000383ffff */
.L_x_3:
[----:B------:R-:W-:Y:S05]  /*07a0*/  BSYNC.RECONVERGENT B1 ;  /* 0x0000000000017941 */ /* 0x000fea0003800200 */
.L_x_2:
[----:B------:R-:W-:Y:S05]  /*07b0*/  @!P0 BRA `(.L_x_1) ;  /* 0x0000000400948947 */ /* 0x000fea0003800000 */
[----:B------:R-:W-:Y:S01]  /*07c0*/  ISETP.GE.U32.AND P0, PT, R5, 0x8, PT ;  /* 0x000000080500780c */ /* 0x000fe20003f06070 */
[----:B------:R-:W-:Y:S01]  /*07d0*/  BSSY.RECONVERGENT B1, `(.L_x_5) ;  /* 0x0000032000017945 */ /* 0x000fe20003800200 */
[----:B------:R-:W-:-:S04]  /*07e0*/  LOP3.LUT R24, R4, 0x7, RZ, 0xc0, !PT ;  /* 0x0000000704187812 */ /* 0x000fc800078ec0ff */
[----:B------:R-:W-:-:S07]  /*07f0*/  ISETP.NE.AND P1, PT, R24, RZ, PT ;  /* 0x000000ff1800720c */ /* 0x000fce0003f25270 */
[----:B------:R-:W-:Y:S06]  /*0800*/  @!P0 BRA `(.L_x_6) ;  /* 0x0000000000b88947 */ /* 0x000fec0003800000 */
[----:B------:R-:W0:Y:S08]  /*0810*/  LDC.64 R20, c[0x0][0x388] ;  /* 0x0000e200ff147b82 */ /* 0x000e300000000a00 */
[----:B------:R-:W1:Y:S08]  /*0820*/  LDC.64 R10, c[0x0][0x398] ;  /* 0x0000e600ff0a7b82 */ /* 0x000e700000000a00 */
[----:B------:R-:W2:Y:S01]  /*0830*/  LDC.64 R8, c[0x0][0x390] ;  /* 0x0000e400ff087b82 */ /* 0x000ea20000000a00 */
[----:B0-----:R-:W-:-:S05]  /*0840*/  IMAD.WIDE R20, R3, 0x4, R20 ;  /* 0x0000000403147825 */ /* 0x001fca00078e0214 */
[----:B------:R-:W1:Y:S04]  /*0850*/  LDG.E R29, desc[UR4][R20.64] ;  /* 0x00000004141d7981 */ /* 0x000e68000c1e1900 */
[----:B------:R-:W3:Y:S04]  /*0860*/  LDG.E R27, desc[UR4][R20.64+0x4] ;  /* 0x00000404141b7981 */ /* 0x000ee8000c1e1900 */
[----:B------:R-:W4:Y:S04]  /*0870*/  LDG.E R25, desc[UR4][R20.64+0x8] ;  /* 0x0000080414197981 */ /* 0x000f28000c1e1900 */
[----:B------:R-:W5:Y:S04]  /*0880*/  LDG.E R13, desc[UR4][R20.64+0xc] ;  /* 0x00000c04140d7981 */ /* 0x000f68000c1e1900 */
[----:B------:R-:W5:Y:S04]  /*0890*/  LDG.E R15, desc[UR4][R20.64+0x10] ;  /* 0x00001004140f7981 */ /* 0x000f68000c1e1900 */
[----:B------:R-:W5:Y:S04]  /*08a0*/  LDG.E R17, desc[UR4][R20.64+0x14] ;  /* 0x0000140414117981 */ /* 0x000f68000c1e1900 */
[----:B------:R-:W5:Y:S04]  /*08b0*/  LDG.E R19, desc[UR4][R20.64+0x18] ;  /* 0x0000180414137981 */ /* 0x000f68000c1e1900 */
[----:B------:R4:W5:Y:S01]  /*08c0*/  LDG.E R23, desc[UR4][R20.64+0x1c] ;  /* 0x00001c0414177981 */ /* 0x000962000c1e1900 */
[----:B--2---:R-:W-:-:S05]  /*08d0*/  IMAD.WIDE R8, R3, 0x4, R8 ;  /* 0x0000000403087825 */ /* 0x004fca00078e0208 */
[----:B------:R-:W2:Y:S04]  /*08e0*/  LDG.E R7, desc[UR4][R8.64] ;  /* 0x0000000408077981 */ /* 0x000ea8000c1e1900 */
[----:B------:R-:W2:Y:S01]  /*08f0*/  LDG.E R22, desc[UR4][R8.64+0x8] ;  /* 0x0000080408167981 */ /* 0x000ea2000c1e1900 */
[----:B-1----:R-:W-:-:S04]  /*0900*/  IMAD.WIDE R28, R29, 0x4, R10 ;  /* 0x000000041d1c7825 */ /* 0x002fc800078e020a */
[--C-:B---3--:R-:W-:Y:S01]  /*0910*/  IMAD.WIDE R26, R27, 0x4, R10.reuse ;  /* 0x000000041b1a7825 */ /* 0x108fe200078e020a */
[----:B------:R-:W2:Y:S03]  /*0920*/  LDG.E R5, desc[UR4][R28.64] ;  /* 0x000000041c057981 */ /* 0x000ea6000c1e1900 */
[--C-:B----4-:R-:W-:Y:S01]  /*0930*/  IMAD.WIDE R20, R25, 0x4, R10.reuse ;  /* 0x0000000419147825 */ /* 0x110fe200078e020a */
[----:B------:R-:W3:Y:S04]  /*0940*/  LDG.E R2, desc[UR4][R26.64] ;  /* 0x000000041a027981 */ /* 0x000ee8000c1e1900 */
[----:B------:R-:W3:Y:S01]  /*0950*/  LDG.E R25, desc[UR4][R8.64+0x4] ;  /* 0x0000040408197981 */ /* 0x000ee2000c1e1900 */
[----:B-----5:R-:W-:-:S03]  /*0960*/  IMAD.WIDE R12, R13, 0x4, R10 ;  /* 0x000000040d0c7825 */ /* 0x020fc600078e020a */
[----:B------:R-:W4:Y:S01]  /*0970*/  LDG.E R21, desc[UR4][R20.64] ;  /* 0x0000000414157981 */ /* 0x000f22000c1e1900 */
[----:B------:R-:W-:-:S03]  /*0980*/  IMAD.WIDE R14, R15, 0x4, R10 ;  /* 0x000000040f0e7825 */ /* 0x000fc600078e020a */
[----:B------:R-:W5:Y:S01]  /*0990*/  LDG.E R13, desc[UR4][R12.64] ;  /* 0x000000040c0d7981 */ /* 0x000f62000c1e1900 */
[----:B------:R-:W-:-:S03]  /*09a0*/  IMAD.WIDE R16, R17, 0x4, R10 ;  /* 0x0000000411107825 */ /* 0x000fc600078e020a */
[----:B------:R-:W5:Y:S01]  /*09b0*/  LDG.E R28, desc[UR4][R8.64+0xc] ;  /* 0x00000c04081c7981 */ /* 0x000f62000c1e1900 */
[----:B------:R-:W-:-:S03]  /*09c0*/  IMAD.WIDE R18, R19, 0x4, R10 ;  /* 0x0000000413127825 */ /* 0x000fc600078e020a */
[----:B------:R-:W5:Y:S04]  /*09d0*/  LDG.E R14, desc[UR4][R14.64] ;  /* 0x000000040e0e7981 */ /* 0x000f68000c1e1900 */
[----:B------:R-:W5:Y:S01]  /*09e0*/  LDG.E R29, desc[UR4][R8.64+0x10] ;  /* 0x00001004081d7981 */ /* 0x000f62000c1e1900 */
[----:B------:R-:W-:-:S03]  /*09f0*/  IMAD.WIDE R10, R23, 0x4, R10 ;  /* 0x00000004170a7825 */ /* 0x000fc600078e020a */
[----:B------:R-:W5:Y:S04]  /*0a00*/  LDG.E R17, desc[UR4][R16.64] ;  /* 0x0000000410117981 */ /* 0x000f68000c1e1900 */
[----:B------:R-:W5:Y:S04]  /*0a10*/  LDG.E R26, desc[UR4][R8.64+0x14] ;  /* 0x00001404081a7981 */ /* 0x000f68000c1e1900 */
[----:B------:R-:W5:Y:S04]  /*0a20*/  LDG.E R18, desc[UR4][R18.64] ;  /* 0x0000000412127981 */ /* 0x000f68000c1e1900 */
[----:B------:R-:W5:Y:S04]  /*0a30*/  LDG.E R23, desc[UR4][R8.64+0x18] ;  /* 0x0000180408177981 */ /* 0x000f68000c1e1900 */
[----:B------:R-:W5:Y:S04]  /*0a40*/  LDG.E R12, desc[UR4][R8.64+0x1c] ;  /* 0x00001c04080c7981 */ /* 0x000f68000c1e1900 */
[----:B------:R-:W5:Y:S01]  /*0a50*/  LDG.E R10, desc[UR4][R10.64] ;  /* 0x000000040a0a7981 */ /* 0x000f62000c1e1900 */
[----:B------:R-:W-:Y:S01]  /*0a60*/  IADD3 R3, PT, PT, R3, 0x8, RZ ;  /* 0x0000000803037810 */ /* 0x000fe20007ffe0ff */
[----:B--2---:R-:W-:-:S04]  /*0a70*/  FFMA R6, R7, R5, R6 ;  /* 0x0000000507067223 */ /* 0x004fc80000000006 */
[----:B---3--:R-:W-:-:S04]  /*0a80*/  FFMA R25, R25, R2, R6 ;  /* 0x0000000219197223 */ /* 0x008fc80000000006 */
[----:B----4-:R-:W-:-:S04]  /*0a90*/  FFMA R21, R22, R21, R25 ;  /* 0x0000001516157223 */ /* 0x010fc80000000019 */
[----:B-----5:R-:W-:-:S04]  /*0aa0*/  FFMA R28, R28, R13, R21 ;  /* 0x0000000d1c1c7223 */ /* 0x020fc80000000015 */
[----:B------:R-:W-:-:S04]  /*0ab0*/  FFMA R29, R29, R14, R28 ;  /* 0x0000000e1d1d7223 */ /* 0x000fc8000000001c */
[----:B------:R-:W-:-:S04]  /*0ac0*/  FFMA R26, R26, R17, R29 ;  /* 0x000000111a1a7223 */ /* 0x000fc8000000001d */
[----:B------:R-:W-:-:S04]  /*0ad0*/  FFMA R23, R23, R18, R26 ;  /* 0x0000001217177223 */ /* 0x000fc8000000001a */
[----:B------:R-:W-:-:S07]  /*0ae0*/  FFMA R6, R12, R10, R23 ;  /* 0x0000000a0c067223 */ /* 0x000fce0000000017 */
.L_x_6:
[----:B------:R-:W-:Y:S05]  /*0af0*/  BSYNC.RECONVERGENT B1 ;  /* 0x0000000000017941 */ /* 0x000fea0003800200 */
.L_x_5:
[----:B------:R-:W-:Y:S05]  /*0b00*/  @!P1 BRA `(.L_x_1) ;  /* 0x0000000000c09947 */ /* 0x000fea0003800000 */
[----:B------:R-:W-:Y:S01]  /*0b10*/  ISETP.GE.U32.AND P0, PT, R24, 0x4, PT ;  /* 0x000000041800780c */ /* 0x000fe20003f06070 */
[----:B------:R-:W-:Y:S01]  /*0b20*/  BSSY.RECONVERGENT B1, `(.L_x_7) ;  /* 0x000001e000017945 */ /* 0x000fe20003800200 */
[----:B------:R-:W-:-:S04]  /*0b30*/  LOP3.LUT R4, R4, 0x3, RZ, 0xc0, !PT ;  /* 0x0000000304047812 */ /* 0x000fc800078ec0ff */
[----:B------:R-:W-:-:S07]  /*0b40*/  ISETP.NE.AND P1, PT, R4, RZ, PT ;  /* 0x000000ff0400720c */ /* 0x000fce0003f25270 */
[----:B------:R-:W-:Y:S06]  /*0b50*/  @!P0 BRA `(.L_x_8) ;  /* 0x0000000000688947 */ /* 0x000fec0003800000 */
[----:B------:R-:W0:Y:S08]  /*0b60*/  LDC.64 R8, c[0x0][0x388] ;  /* 0x0000e200ff087b82 */ /* 0x000e300000000a00 */
[----:B------:R-:W1:Y:S01]  /*0b70*/  LDC.64 R10, c[0x0][0x390] ;  /* 0x0000e400ff0a7b82 */ /* 0x000e620000000a00 */
[----:B0-----:R-:W-:-:S07]  /*0b80*/  IMAD.WIDE R12, R3, 0x4, R8 ;  /* 0x00000004030c7825 */ /* 0x001fce00078e0208 */
[----:B------:R-:W0:Y:S01]  /*0b90*/  LDC.64 R8, c[0x0][0x398] ;  /* 0x0000e600ff087b82 */ /* 0x000e220000000a00 */
[----:B------:R-:W0:Y:S04]  /*0ba0*/  LDG.E R15, desc[UR4][R12.64] ;  /* 0x000000040c0f7981 */ /* 0x000e28000c1e1900 */
[----:B------:R-:W2:Y:S04]  /*0bb0*/  LDG.E R17, desc[UR4][R12.64+0x4] ;  /* 0x000004040c117981 */ /* 0x000ea8000c1e1900 */
[----:B------:R-:W3:Y:S04]  /*0bc0*/  LDG.E R19, desc[UR4][R12.64+0x8] ;  /* 0x000008040c137981 */ /* 0x000ee8000c1e1900 */
[----:B------:R-:W4:Y:S01]  /*0bd0*/  LDG.E R7, desc[UR4][R12.64+0xc] ;  /* 0x00000c040c077981 */ /* 0x000f22000c1e1900 */
[----:B-1----:R-:W-:-:S05]  /*0be0*/  IMAD.WIDE R10, R3, 0x4, R10 ;  /* 0x00000004030a7825 */ /* 0x002fca00078e020a */
[----:B------:R-:W5:Y:S04]  /*0bf0*/  LDG.E R5, desc[UR4][R10.64] ;  /* 0x000000040a057981 */ /* 0x000f68000c1e1900 */
[----:B------:R-:W5:Y:S04]  /*0c00*/  LDG.E R2, desc[UR4][R10.64+0x4] ;  /* 0x000004040a027981 */ /* 0x000f68000c1e1900 */
[----:B------:R-:W5:Y:S01]  /*0c10*/  LDG.E R13, desc[UR4][R10.64+0xc] ;  /* 0x00000c040a0d7981 */ /* 0x000f62000c1e1900 */
[----:B0-----:R-:W-:-:S04]  /*0c20*/  IMAD.WIDE R14, R15, 0x4, R8 ;  /* 0x000000040f0e7825 */ /* 0x001fc800078e0208 */
[--C-:B--2---:R-:W-:Y:S02]  /*0c30*/  IMAD.WIDE R16, R17, 0x4, R8.reuse ;  /* 0x0000000411107825 */ /* 0x104fe400078e0208 */
[----:B------:R-:W5:Y:S02]  /*0c40*/  LDG.E R14, desc[UR4][R14.64] ;  /* 0x000000040e0e7981 */ /* 0x000f64000c1e1900 */
[--C-:B---3--:R-:W-:Y:S02]  /*0c50*/  IMAD.WIDE R18, R19, 0x4, R8.reuse ;  /* 0x0000000413127825 */ /* 0x108fe400078e0208 */
[----:B------:R-:W2:Y:S02]  /*0c60*/  LDG.E R16, desc[UR4][R16.64] ;  /* 0x0000000410107981 */ /* 0x000ea4000c1e1900 */
[----:B----4-:R-:W-:Y:S02]  /*0c70*/  IMAD.WIDE R8, R7, 0x4, R8 ;  /* 0x0000000407087825 */ /* 0x010fe400078e0208 */
[----:B------:R-:W3:Y:S04]  /*0c80*/  LDG.E R18, desc[UR4][R18.64] ;  /* 0x0000000412127981 */ /* 0x000ee8000c1e1900 */
[----:B------:R-:W3:Y:S04]  /*0c90*/  LDG.E R7, desc[UR4][R10.64+0x8] ;  /* 0x000008040a077981 */ /* 0x000ee8000c1e1900 */
[----:B------:R-:W4:Y:S01]  /*0ca0*/  LDG.E R8, desc[UR4][R8.64] ;  /* 0x0000000408087981 */ /* 0x000f22000c1e1900 */
[----:B------:R-:W-:Y:S01]  /*0cb0*/  IADD3 R3, PT, PT, R3, 0x4, RZ ;  /* 0x0000000403037810 */ /* 0x000fe20007ffe0ff */
[----:B-----5:R-:W-:-:S04]  /*0cc0*/  FFMA R5, R5, R14, R6 ;  /* 0x0000000e05057223 */ /* 0x020fc80000000006 */
[----:B--2---:R-:W-:-:S04]  /*0cd0*/  FFMA R2, R2, R16, R5 ;  /* 0x0000001002027223 */ /* 0x004fc80000000005 */
[----:B---3--:R-:W-:-:S04]  /*0ce0*/  FFMA R2, R7, R18, R2 ;  /* 0x0000001207027223 */ /* 0x008fc80000000002 */
[----:B----4-:R-:W-:-:S07]  /*0cf0*/  FFMA R6, R13, R8, R2 ;  /* 0x000000080d067223 */ /* 0x010fce0000000002 */
.L_x_8:
[----:B------:R-:W-:Y:S05]  /*0d00*/  BSYNC.RECONVERGENT B1 ;  /* 0x0000000000017941 */ /* 0x000fea0003800200 */
.L_x_7:
[----:B------:R-:W-:Y:S05]  /*0d10*/  @!P1 BRA `(.L_x_1) ;  /* 0x00000000003c9947 */ /* 0x000fea0003800000 */
[----:B------:R-:W0:Y:S01]  /*0d20*/  LDC.64 R12, c[0x0][0x388] ;  /* 0x0000e200ff0c7b82 */ /* 0x000e220000000a00 */
[----:B------:R-:W-:-:S07]  /*0d30*/  IADD3 R2, PT, PT, -R4, RZ, RZ ;  /* 0x000000ff04027210 */ /* 0x000fce0007ffe1ff */
[----:B------:R-:W1:Y:S08]  /*0d40*/  LDC.64 R14, c[0x0][0x390] ;  /* 0x0000e400ff0e7b82 */ /* 0x000e700000000a00 */
[----:B------:R-:W2:Y:S02]  /*0d50*/  LDC.64 R16, c[0x0][0x398] ;  /* 0x0000e600ff107b82 */ /* 0x000ea40000000a00 */
.L_x_9:
[----:B0-----:R-:W-:-:S06]  /*0d60*/  IMAD.WIDE R4, R3, 0x4, R12 ;  /* 0x0000000403047825 */ /* 0x001fcc00078e020c */
[----:B------:R-:W2:Y:S01]  /*0d70*/  LDG.E R5, desc[UR4][R4.64] ;  /* 0x0000000404057981 */ /* 0x000ea2000c1e1900 */
[----:B-1----:R-:W-:-:S06]  /*0d80*/  IMAD.WIDE R8, R3, 0x4, R14 ;  /* 0x0000000403087825 */ /* 0x002fcc00078e020e */
[----:B------:R-:W3:Y:S01]  /*0d90*/  LDG.E R9, desc[UR4][R8.64] ;  /* 0x0000000408097981 */ /* 0x000ee2000c1e1900 */
[----:B------:R-:W-:Y:S01]  /*0da0*/  IADD3 R2, PT, PT, R2, 0x1, RZ ;  /* 0x0000000102027810 */ /* 0x000fe20007ffe0ff */
[----:B--2---:R-:W-:-:S06]  /*0db0*/  IMAD.WIDE R10, R5, 0x4, R16 ;  /* 0x00000004050a7825 */ /* 0x004fcc00078e0210 */
[----:B------:R-:W3:Y:S01]  /*0dc0*/  LDG.E R10, desc[UR4][R10.64] ;  /* 0x000000040a0a7981 */ /* 0x000ee2000c1e1900 */
[----:B------:R-:W-:Y:S02]  /*0dd0*/  ISETP.NE.AND P0, PT, R2, RZ, PT ;  /* 0x000000ff0200720c */ /* 0x000fe40003f05270 */
[----:B------:R-:W-:Y:S01]  /*0de0*/  IADD3 R3, PT, PT, R3, 0x1, RZ ;  /* 0x0000000103037810 */ /* 0x000fe20007ffe0ff */
[----:B---3--:R-:W-:-:S10]  /*0df0*/  FFMA R6, R9, R10, R6 ;  /* 0x0000000a09067223 */ /* 0x008fd40000000006 */
[----:B------:R-:W-:Y:S05]  /*0e00*/  @P0 BRA `(.L_x_9) ;  /* 0xfffffffc00d40947 */ /* 0x000fea000383ffff */
.L_x_1:
[----:B------:R-:W-:Y:S05]  /*0e10*/  BSYNC.RECONVERGENT B0 ;  /* 0x0000000000007941 */ /* 0x000fea0003800200 */
.L_x_0:
[----:B------:R-:W0:Y:S02]  /*0e20*/  LDC.64 R2, c[0x0][0x3a0] ;  /* 0x0000e800ff027b82 */ /* 0x000e240000000a00 */
[----:B0-----:R-:W-:-:S05]  /*0e30*/  IMAD.WIDE R2, R0, 0x4, R2 ;  /* 0x0000000400027825 */ /* 0x001fca00078e0202 */
[----:B------:R-:W-:Y:S01]  /*0e40*/  STG.E desc[UR4][R2.64], R6 ;  /* 0x0000000602007986 */ /* 0x000fe2000c101904 */
[----:B------:R-:W-:Y:S05]  /*0e50*/  EXIT ;  /* 0x000000000000794d */ /* 0x000fea0003800000 */
.L_x_10:
[----:B------:R-:W-:-:S00]  /*0e60*/  BRA `(.L_x_10) ;  /* 0xfffffffc00fc7947 */ /* 0x000fc0000383ffff */
[----:B------:R-:W-:-:S00]  /*0e70*/  NOP ;  /* 0x0000000000007918 */ /* 0x000fc00000000000 */
        /* <DEDUP_REMOVED lines=8> */
.L_x_14:


//--------------------- .text._Z11matMulTiledPKfS0_Pf --------------------------
	.section	.text._Z11matMulTiledPKfS0_Pf,"ax",@progbits
	.align	128
        .global         _Z11matMulTiledPKfS0_Pf
        .type           _Z11matMulTiledPKfS0_Pf,@function
        .size           _Z11matMulTiledPKfS0_Pf,(.L_x_15 - _Z11matMulTiledPKfS0_Pf)
        .other          _Z11matMulTiledPKfS0_Pf,@"STO_CUDA_ENTRY STV_DEFAULT"
_Z11matMulTiledPKfS0_Pf:
.text._Z11matMulTiledPKfS0_Pf:
[----:B------:R-:W-:Y:S01]  /*0000*/  LDC R1, c[0x0][0x37c] ;  /* 0x0000df00ff017b82 */ /* 0x000fe20000000800 */
[----:B------:R-:W0:Y:S07]  /*0010*/  S2R R18, SR_CTAID.Y ;  /* 0x0000000000127919 */ /* 0x000e2e0000002600 */
[----:B------:R-:W1:Y:S01]  /*0020*/  LDC R0, c[0x3][RZ] ;  /* 0x00c00000ff007b82 */ /* 0x000e620000000800 */
[----:B------:R-:W2:Y:S01]  /*0030*/  LDCU.64 UR8, c[0x0][0x358] ;  /* 0x00006b00ff0877ac */ /* 0x000ea20008000a00 */
[----:B------:R-:W-:Y:S01]  /*0040*/  HFMA2 R19, -RZ, RZ, 0, 0 ;  /* 0x00000000ff137431 */ /* 0x000fe200000001ff */
[----:B------:R-:W0:Y:S01]  /*0050*/  S2R R5, SR_TID.Y ;  /* 0x0000000000057919 */ /* 0x000e220000002200 */
[----:B------:R-:W3:Y:S01]  /*0060*/  S2R R7, SR_CTAID.X ;  /* 0x0000000000077919 */ /* 0x000ee20000002500 */
[----:B------:R-:W3:Y:S01]  /*0070*/  S2R R9, SR_TID.X ;  /* 0x0000000000097919 */ /* 0x000ee20000002100 */
[----:B-1----:R-:W-:-:S02]  /*0080*/  ISETP.GE.AND P1, PT, R0, 0x20, PT ;  /* 0x000000200000780c */ /* 0x002fc40003f26270 */
[----:B0-----:R-:W-:Y:S02]  /*0090*/  LEA R18, R18, R5, 0x5 ;  /* 0x0000000512127211 */ /* 0x001fe400078e28ff */
[----:B---3--:R-:W-:-:S04]  /*00a0*/  LEA R17, R7, R9, 0x5 ;  /* 0x0000000907117211 */ /* 0x008fc800078e28ff */
[----:B------:R-:W-:-:S04]  /*00b0*/  VIMNMX R3, PT, PT, R18, R17, !PT ;  /* 0x0000001112037248 */ /* 0x000fc80007fe0100 */
[----:B------:R-:W-:Y:S01]  /*00c0*/  ISETP.GE.AND P0, PT, R3, R0, PT ;  /* 0x000000000300720c */ /* 0x000fe20003f06270 */
[----:B--2---:R-:W-:-:S12]  /*00d0*/  @!P1 BRA `(.L_x_11) ;  /* 0x0000000400a09947 */ /* 0x004fd80003800000 */
[----:B------:R-:W0:Y:S01]  /*00e0*/  S2UR UR6, SR_CgaCtaId ;  /* 0x00000000000679c3 */ /* 0x000e220000008800 */
[----:B------:R-:W-:Y:S01]  /*00f0*/  UMOV UR4, 0x400 ;  /* 0x0000040000047882 */ /* 0x000fe20000000000 */
[----:B------:R-:W-:Y:S01]  /*0100*/  SHF.R.S32.HI R3, RZ, 0x1f, R0 ;  /* 0x0000001fff037819 */ /* 0x000fe20000011400 */
[----:B------:R-:W-:Y:S01]  /*0110*/  UIADD3 UR5, UPT, UPT, UR4, 0x1000, URZ ;  /* 0x0000100004057890 */ /* 0x000fe2000fffe0ff */
[-CC-:B------:R-:W-:Y:S01]  /*0120*/  IMAD R2, R5, R0.reuse, R9.reuse ;  /* 0x0000000005027224 */ /* 0x180fe200078e0209 */
[----:B------:R-:W-:Y:S02]  /*0130*/  MOV R19, RZ ;  /* 0x000000ff00137202 */ /* 0x000fe40000000f00 */
[----:B------:R-:W-:Y:S01]  /*0140*/  LEA.HI R4, R3, R0, RZ, 0x5 ;  /* 0x0000000003047211 */ /* 0x000fe200078f28ff */
[----:B------:R-:W1:Y:S01]  /*0150*/  LDC.64 R22, c[0x0][0x380] ;  /* 0x0000e000ff167b82 */ /* 0x000e620000000a00 */
[----:B------:R-:W-:Y:S01]  /*0160*/  LEA R3, R7, R2, 0x5 ;  /* 0x0000000207037211 */ /* 0x000fe200078e28ff */
[----:B------:R-:W-:Y:S01]  /*0170*/  IMAD R2, R18, R0, R9 ;  /* 0x0000000012027224 */ /* 0x000fe200078e0209 */
[----:B------:R-:W-:-:S04]  /*0180*/  SHF.R.S32.HI R4, RZ, 0x5, R4 ;  /* 0x00000005ff047819 */ /* 0x000fc80000011404 */
[----:B------:R-:W-:Y:S01]  /*0190*/  IADD3 R4, PT, PT, -R4, RZ, RZ ;  /* 0x000000ff04047210 */ /* 0x000fe20007ffe1ff */
[----:B------:R-:W2:Y:S01]  /*01a0*/  LDC.64 R20, c[0x0][0x388] ;  /* 0x0000e200ff147b82 */ /* 0x000ea20000000a00 */
[----:B0-----:R-:W-:Y:S02]  /*01b0*/  ULEA UR4, UR6, UR4, 0x18 ;  /* 0x0000000406047291 */ /* 0x001fe4000f8ec0ff */
[----:B------:R-:W-:-:S04]  /*01c0*/  ULEA UR5, UR6, UR5, 0x18 ;  /* 0x0000000506057291 */ /* 0x000fc8000f8ec0ff */
[----:B------:R-:W-:Y:S02]  /*01d0*/  LEA R16, R5, UR4, 0x7 ;  /* 0x0000000405107c11 */ /* 0x000fe4000f8e38ff */
[C---:B------:R-:W-:Y:S02]  /*01e0*/  LEA R6, R9.reuse, UR5, 0x2 ;  /* 0x0000000509067c11 */ /* 0x040fe4000f8e10ff */
[----:B------:R-:W-:Y:S02]  /*01f0*/  LEA R7, R9, R16, 0x2 ;  /* 0x0000001009077211 */ /* 0x000fe400078e10ff */
[----:B------:R-:W-:-:S07]  /*0200*/  LEA R5, R5, R6, 0x7 ;  /* 0x0000000605057211 */ /* 0x000fce00078e38ff */
.L_x_12:
[----:B-1----:R-:W-:-:S04]  /*0210*/  IMAD.WIDE R8, R2, 0x4, R22 ;  /* 0x0000000402087825 */ /* 0x002fc800078e0216 */
[----:B--2---:R-:W-:Y:S02]  /*0220*/  IMAD.WIDE R10, R3, 0x4, R20 ;  /* 0x00000004030a7825 */ /* 0x004fe400078e0214 */
[----:B------:R-:W2:Y:S04]  /*0230*/  LDG.E R8, desc[UR8][R8.64] ;  /* 0x0000000808087981 */ /* 0x000ea8000c1e1900 */
[----:B------:R-:W3:Y:S01]  /*0240*/  LDG.E R24, desc[UR8][R10.64] ;  /* 0x000000080a187981 */ /* 0x000ee2000c1e1900 */
[----:B------:R-:W-:Y:S02]  /*0250*/  IADD3 R4, PT, PT, R4, 0x1, RZ ;  /* 0x0000000104047810 */ /* 0x000fe40007ffe0ff */
[----:B------:R-:W-:Y:S02]  /*0260*/  IADD3 R2, PT, PT, R2, 0x20, RZ ;  /* 0x0000002002027810 */ /* 0x000fe40007ffe0ff */
[----:B------:R-:W-:-:S02]  /*0270*/  ISETP.NE.AND P1, PT, R4, RZ, PT ;  /* 0x000000ff0400720c */ /* 0x000fc40003f25270 */
[----:B------:R-:W-:Y:S01]  /*0280*/  LEA R3, R0, R3, 0x5 ;  /* 0x0000000300037211 */ /* 0x000fe200078e28ff */
[----:B--2---:R-:W-:Y:S04]  /*0290*/  STS [R7], R8 ;  /* 0x0000000807007388 */ /* 0x004fe80000000800 */
[----:B---3--:R-:W-:Y:S01]  /*02a0*/  STS [R5], R24 ;  /* 0x0000001805007388 */ /* 0x008fe20000000800 */
[----:B------:R-:W-:Y:S06]  /*02b0*/  BAR.SYNC.DEFER_BLOCKING 0x0 ;  /* 0x0000000000007b1d */ /* 0x000fec0000010000 */
[----:B------:R-:W-:Y:S04]  /*02c0*/  LDS R26, [R6] ;  /* 0x00000000061a7984 */ /* 0x000fe80000000800 */
[----:B------:R-:W0:Y:S04]  /*02d0*/  LDS.128 R12, [R16] ;  /* 0x00000000100c7984 */ /* 0x000e280000000c00 */
[----:B------:R-:W1:Y:S04]  /*02e0*/  LDS R27, [R6+0x80] ;  /* 0x00008000061b7984 */ /* 0x000e680000000800 */
[----:B------:R-:W2:Y:S04]  /*02f0*/  LDS R25, [R6+0x100] ;  /* 0x0001000006197984 */ /* 0x000ea80000000800 */
[----:B------:R-:W-:Y:S01]  /*0300*/  LDS.128 R8, [R16+0x10] ;  /* 0x0000100010087984 */ /* 0x000fe20000000c00 */
[----:B0-----:R-:W-:-:S03]  /*0310*/  FFMA R12, R12, R26, R19 ;  /* 0x0000001a0c0c7223 */ /* 0x001fc60000000013 */
[----:B------:R-:W0:Y:S01]  /*0320*/  LDS R19, [R6+0x180] ;  /* 0x0001800006137984 */ /* 0x000e220000000800 */
[----:B-1----:R-:W-:-:S03]  /*0330*/  FFMA R26, R27, R13, R12 ;  /* 0x0000000d1b1a7223 */ /* 0x002fc6000000000c */
[----:B------:R-:W1:Y:S01]  /*0340*/  LDS R13, [R6+0x200] ;  /* 0x00020000060d7984 */ /* 0x000e620000000800 */
[----:B--2---:R-:W-:-:S03]  /*0350*/  FFMA R14, R25, R14, R26 ;  /* 0x0000000e190e7223 */ /* 0x004fc6000000001a */
[----:B------:R-:W2:Y:S04]  /*0360*/  LDS R12, [R6+0x280] ;  /* 0x00028000060c7984 */ /* 0x000ea80000000800 */
[----:B------:R-:W-:Y:S01]  /*0370*/  LDS R25, [R6+0x380] ;  /* 0x0003800006197984 */ /* 0x000fe20000000800 */
[----:B0-----:R-:W-:-:S03]  /*0380*/  FFMA R15, R19, R15, R14 ;  /* 0x0000000f130f7223 */ /* 0x001fc6000000000e */
[----:B------:R-:W0:Y:S01]  /*0390*/  LDS R19, [R6+0x300] ;  /* 0x0003000006137984 */ /* 0x000e220000000800 */
[----:B-1----:R-:W-:-:S03]  /*03a0*/  FFMA R13, R8, R13, R15 ;  /* 0x0000000d080d7223 */ /* 0x002fc6000000000f */
[----:B------:R-:W-:Y:S01]  /*03b0*/  LDS R8, [R6+0x480] ;  /* 0x0004800006087984 */ /* 0x000fe20000000800 */
[----:B--2---:R-:W-:-:S03]  /*03c0*/  FFMA R24, R12, R9, R13 ;  /* 0x000000090c187223 */ /* 0x004fc6000000000d */
[----:B------:R-:W-:Y:S04]  /*03d0*/  LDS R9, [R6+0x400] ;  /* 0x0004000006097984 */ /* 0x000fe80000000800 */
[----:B------:R-:W1:Y:S01]  /*03e0*/  LDS.128 R12, [R16+0x20] ;  /* 0x00002000100c7984 */ /* 0x000e620000000c00 */
[----:B0-----:R-:W-:-:S03]  /*03f0*/  FFMA R10, R19, R10, R24 ;  /* 0x0000000a130a7223 */ /* 0x001fc60000000018 */
[----:B------:R-:W0:Y:S01]  /*0400*/  LDS R19, [R6+0x500] ;  /* 0x0005000006137984 */ /* 0x000e220000000800 */
[----:B------:R-:W-:-:S03]  /*0410*/  FFMA R11, R25, R11, R10 ;  /* 0x0000000b190b7223 */ /* 0x000fc6000000000a */
[----:B------:R-:W2:Y:S01]  /*0420*/  LDS R25, [R6+0x580] ;  /* 0x0005800006197984 */ /* 0x000ea20000000800 */
[----:B-1----:R-:W-:-:S03]  /*0430*/  FFMA R9, R12, R9, R11 ;  /* 0x000000090c097223 */ /* 0x002fc6000000000b */
[----:B------:R-:W-:Y:S01]  /*0440*/  LDS R12, [R6+0x680] ;  /* 0x00068000060c7984 */ /* 0x000fe20000000800 */
[----:B------:R-:W-:-:S03]  /*0450*/  FFMA R24, R8, R13, R9 ;  /* 0x0000000d08187223 */ /* 0x000fc60000000009 */
[----:B------:R-:W-:Y:S04]  /*0460*/  LDS R13, [R6+0x600] ;  /* 0x00060000060d7984 */ /* 0x000fe80000000800 */
[----:B------:R-:W1:Y:S01]  /*0470*/  LDS.128 R8, [R16+0x30] ;  /* 0x0000300010087984 */ /* 0x000e620000000c00 */
[----:B0-----:R-:W-:-:S03]  /*0480*/  FFMA R14, R19, R14, R24 ;  /* 0x0000000e130e7223 */ /* 0x001fc60000000018 */
[----:B------:R-:W0:Y:S01]  /*0490*/  LDS R19, [R6+0x700] ;  /* 0x0007000006137984 */ /* 0x000e220000000800 */
[----:B--2---:R-:W-:-:S03]  /*04a0*/  FFMA R15, R25, R15, R14 ;  /* 0x0000000f190f7223 */ /* 0x004fc6000000000e */
        /* <DEDUP_REMOVED lines=16> */
[----:B------:R-:W-:Y:S01]  /*05b0*/  LDS R24, [R6+0xc80] ;  /* 0x000c800006187984 */ /* 0x000fe20000000800 */
[----:B--2---:R-:W-:-:S03]  /*05c0*/  FFMA R15, R25, R15, R14 ;  /* 0x0000000f190f7223 */ /* 0x004fc6000000000e */
[----:B------:R-:W0:Y:S04]  /*05d0*/  LDS R25, [R6+0xb00] ;  /* 0x000b000006197984 */ /* 0x000e280000000800 */
[----:B------:R-:W-:Y:S01]  /*05e0*/  LDS R19, [R6+0xd00] ;  /* 0x000d000006137984 */ /* 0x000fe20000000800 */
[----:B-1----:R-:W-:-:S03]  /*05f0*/  FFMA R13, R8, R13, R15 ;  /* 0x0000000d080d7223 */ /* 0x002fc6000000000f */
[----:B------:R-:W1:Y:S01]  /*0600*/  LDS R8, [R6+0xb80] ;  /* 0x000b800006087984 */ /* 0x000e620000000800 */
[----:B------:R-:W-:-:S03]  /*0610*/  FFMA R26, R12, R9, R13 ;  /* 0x000000090c1a7223 */ /* 0x000fc6000000000d */
[----:B------:R-:W-:Y:S04]  /*0620*/  LDS R9, [R6+0xc00] ;  /* 0x000c000006097984 */ /* 0x000fe80000000800 */
[----:B------:R-:W2:Y:S01]  /*0630*/  LDS.128 R12, [R16+0x60] ;  /* 0x00006000100c7984 */ /* 0x000ea20000000c00 */
[----:B0-----:R-:W-:-:S04]  /*0640*/  FFMA R25, R25, R10, R26 ;  /* 0x0000000a19197223 */ /* 0x001fc8000000001a */
[----:B-1----:R-:W-:Y:S02]  /*0650*/  FFMA R11, R8, R11, R25 ;  /* 0x0000000b080b7223 */ /* 0x002fe40000000019 */
[----:B------:R-:W-:Y:S02]  /*0660*/  LDS R25, [R6+0xf80] ;  /* 0x000f800006197984 */ /* 0x000fe40000000800 */
[----:B--2---:R-:W-:Y:S02]  /*0670*/  FFMA R9, R12, R9, R11 ;  /* 0x000000090c097223 */ /* 0x004fe4000000000b */
[----:B------:R-:W0:Y:S02]  /*0680*/  LDS R12, [R6+0xd80] ;  /* 0x000d8000060c7984 */ /* 0x000e240000000800 */
[----:B------:R-:W-:Y:S02]  /*0690*/  FFMA R26, R24, R13, R9 ;  /* 0x0000000d181a7223 */ /* 0x000fe40000000009 */
[----:B------:R-:W-:Y:S02]  /*06a0*/  LDS R13, [R6+0xe00] ;  /* 0x000e0000060d7984 */ /* 0x000fe40000000800 */
[----:B------:R-:W-:-:S02]  /*06b0*/  FFMA R19, R19, R14, R26 ;  /* 0x0000000e13137223 */ /* 0x000fc4000000001a */
[----:B------:R-:W1:Y:S04]  /*06c0*/  LDS.128 R8, [R16+0x70] ;  /* 0x0000700010087984 */ /* 0x000e680000000c00 */
[----:B------:R-:W2:Y:S04]  /*06d0*/  LDS R24, [R6+0xe80] ;  /* 0x000e800006187984 */ /* 0x000ea80000000800 */
[----:B------:R-:W3:Y:S01]  /*06e0*/  LDS R14, [R6+0xf00] ;  /* 0x000f0000060e7984 */ /* 0x000ee20000000800 */
[----:B0-----:R-:W-:-:S04]  /*06f0*/  FFMA R15, R12, R15, R19 ;  /* 0x0000000f0c0f7223 */ /* 0x001fc80000000013 */
[----:B-1----:R-:W-:-:S04]  /*0700*/  FFMA R13, R8, R13, R15 ;  /* 0x0000000d080d7223 */ /* 0x002fc8000000000f */
[----:B--2---:R-:W-:-:S04]  /*0710*/  FFMA R9, R24, R9, R13 ;  /* 0x0000000918097223 */ /* 0x004fc8000000000d */
[----:B---3--:R-:W-:-:S04]  /*0720*/  FFMA R10, R14, R10, R9 ;  /* 0x0000000a0e0a7223 */ /* 0x008fc80000000009 */
[----:B------:R-:W-:Y:S01]  /*0730*/  FFMA R19, R25, R11, R10 ;  /* 0x0000000b19137223 */ /* 0x000fe2000000000a */
[----:B------:R-:W-:Y:S06]  /*0740*/  BAR.SYNC.DEFER_BLOCKING 0x0 ;  /* 0x0000000000007b1d */ /* 0x000fec0000010000 */
[----:B------:R-:W-:Y:S05]  /*0750*/  @P1 BRA `(.L_x_12) ;  /* 0xfffffff800ac1947 */ /* 0x000fea000383ffff */
.L_x_11:
[----:B------:R-:W-:Y:S05]  /*0760*/  @P0 EXIT ;  /* 0x000000000000094d */ /* 0x000fea0003800000 */
[----:B------:R-:W0:Y:S01]  /*0770*/  LDC.64 R2, c[0x0][0x390] ;  /* 0x0000e400ff027b82 */ /* 0x000e220000000a00 */
[----:B------:R-:W-:-:S04]  /*0780*/  IMAD R17, R18, R0, R17 ;  /* 0x0000000012117224 */ /* 0x000fc800078e0211 */
[----:B0-----:R-:W-:-:S05]  /*0790*/  IMAD.WIDE R2, R17, 0x4, R2 ;  /* 0x0000000411027825 */ /* 0x001fca00078e0202 */
[----:B------:R-:W-:Y:S01]  /*07a0*/  STG.E desc[UR8][R2.64], R19 ;  /* 0x0000001302007986 */ /* 0x000fe2000c101908 */
[----:B------:R-:W-:Y:S05]  /*07b0*/  EXIT ;  /* 0x000000000000794d */ /* 0x000fea0003800000 */
.L_x_13:
        /* <DEDUP_REMOVED lines=12> */
.L_x_15:


//--------------------- .nv.shared.reserved.0     --------------------------
	.section	.nv.shared.reserved.0,"aw",@nobits
	.weak		__nv_reservedSMEM_offset_0_alias
	.size		__nv_reservedSMEM_offset_0_alias, 0, 64
	.other		__nv_reservedSMEM_offset_0_alias,@"STO_CUDA_RESERVED_SHARED STV_DEFAULT"
__nv_reservedSMEM_offset_0_alias:
	.zero		0
	.zero		64


//--------------------- .nv.shared._Z11matMulTiledPKfS0_Pf --------------------------
	.section	.nv.shared._Z11matMulTiledPKfS0_Pf,"aw",@nobits
	.sectionflags	@""
	.align	4
.nv.shared._Z11matMulTiledPKfS0_Pf:
	.zero		9216


//--------------------- .nv.constant0._Z7spmvCSRPKiS0_PKfS2_Pf --------------------------
	.section	.nv.constant0._Z7spmvCSRPKiS0_PKfS2_Pf,"a",@progbits
	.sectionflags	@""
	.align	4
.nv.constant0._Z7spmvCSRPKiS0_PKfS2_Pf:
	.zero		936


//--------------------- .nv.constant0._Z11matMulTiledPKfS0_Pf --------------------------
	.section	.nv.constant0._Z11matMulTiledPKfS0_Pf,"a",@progbits
	.sectionflags	@""
	.align	4
.nv.constant0._Z11matMulTiledPKfS0_Pf:
	.zero		920


//--------------------- SYMBOLS --------------------------

	.type		.nv.reservedSmem.offset0,@object
	.size		.nv.reservedSmem.offset0,0x4
	.type		.nv.reservedSmem.cap,@object
	.size		.nv.reservedSmem.cap,0x4
